	.target	sm_100a

	.elftype	@"ET_EXEC"


//--------------------- .note.nv.tkinfo           --------------------------
	.section	.note.nv.tkinfo,"",@"SHT_NOTE"
	.sectionflags	@"SHF_NOTE_NV_TKINFO"
	.tkinfo
        /*0018*/ 	.word	0x00000002
        /*0030*/ 	.string	""
        /*0030*/ 	.string	"ptxas"
        /*0030*/ 	.string	"Cuda compilation tools, release 13.0, V13.0.88"
        /*0030*/ 	.string	"Build cuda_13.0.r13.0/compiler.36424714_0"
        /*0030*/ 	.string	"-arch sm_100a -m 64 "



//--------------------- .note.nv.cuinfo           --------------------------
	.section	.note.nv.cuinfo,"",@"SHT_NOTE"
	.sectionflags	@"SHF_NOTE_NV_CUINFO"
        /*0018*/ 	.short	0x0002
        /*001a*/ 	.short	0x0064
        /*001c*/ 	.short	0x0082
	.zero		2


//--------------------- .nv.info                  --------------------------
	.section	.nv.info,"",@"SHT_CUDA_INFO"
	.align	4


	//----- nvinfo : EIATTR_REGCOUNT
	.align		4
        /*0000*/ 	.byte	0x04, 0x2f
        /*0002*/ 	.short	(.L_19 - .L_18)
	.align		4
.L_18:
        /*0004*/ 	.word	index@(_ZN7cutlass13device_kernelINS_4gemm6kernel13GemmUniversalIN4cute5tupleIJiiiiEEENS1_10collective13CollectiveMmaINS1_35MainloopSm100TmaUmmaWarpSpecializedILi10ELi2ELi4ENS5_IJNS4_1CILi2EEENSA_ILi1EEESC_EEEEENS5_IJNSA_ILi256EEENSA_ILi64EEESG_EEENS_10bfloat16_tENS5_IJlSC_lEEESI_SJ_NS4_8TiledMMAINS4_8MMA_AtomIJNS4_26SM100_MMA_F16BF16_2x1SM_SSISI_SI_fLi256ELi64ELNS4_4UMMA5MajorE0ELSO_0ELNSN_7ScaleInE0ELSP_0EEEEEENS4_6LayoutINS5_IJSC_SC_SC_EEENS5_IJNSA_ILi0EEESU_SU_EEEEENS5_IJNS4_10UnderscoreESX_SX_EEEEENS4_18SM100_TMA_2SM_LOADENS4_14ComposedLayoutINS4_7SwizzleILi3ELi4ELi3EEENS4_18smem_ptr_flag_bitsILi16EEENSS_INS5_IJNSA_ILi8EEESG_EEENS5_IJSG_SC_EEEEEEEvNS4_8identityES10_S1A_vS1B_EENS_8epilogue10collective18CollectiveEpilogueINS1D_23Sm100TmaWarpSpecializedILi3ELi2ELi32ELb1ELb0EEEJNS5_IJNSA_ILi128EEESG_SG_EEENS5_IJNSS_IS1I_SC_EENSS_INSA_ILi32EEESC_EEEEESI_SJ_SI_SJ_NS1D_6fusion15FusionCallbacksIS1H_NS1O_17LinCombPerRowBiasISI_fSI_SI_fLi8ELNS_15FloatRoundStyleE2EEES1J_S1N_JEEENS4_5SM1004TMEM4LOAD26SM100_TMEM_LOAD_32dp32b32xENS4_13SM90_TMA_LOADENS11_INS12_ILi2ELi4ELi3EEES15_NSS_INS5_IJS16_S1L_EEENS5_IJS1L_SC_EEEEEEENS4_39AutoVectorizingCopyWithAssumedAlignmentILi128EEENS4_14SM90_TMA_STOREES23_S25_S25_EEEvvEEEEvNT_6ParamsE)
        /*0008*/ 	.word	0x00000078


	//----- nvinfo : EIATTR_FRAME_SIZE
	.align		4
.L_19:
        /*000c*/ 	.byte	0x04, 0x11
        /*000e*/ 	.short	(.L_21 - .L_20)
	.align		4
.L_20:
        /*0010*/ 	.word	index@($__internal_2_$__cuda_sm10x_tcgen05_guardrail_trap_unallocated_columns_being_dealloced)
        /*0014*/ 	.word	0x00000000


	//----- nvinfo : EIATTR_FRAME_SIZE
	.align		4
.L_21:
        /*0018*/ 	.byte	0x04, 0x11
        /*001a*/ 	.short	(.L_23 - .L_22)
	.align		4
.L_22:
        /*001c*/ 	.word	index@($__internal_1_$__cuda_sm10x_tcgen05_guardrail_trap_phase_invalid_during_alloc)
        /*0020*/ 	.word	0x00000000


	//----- nvinfo : EIATTR_FRAME_SIZE
	.align		4
.L_23:
        /*0024*/ 	.byte	0x04, 0x11
        /*0026*/ 	.short	(.L_25 - .L_24)
	.align		4
.L_24:
        /*0028*/ 	.word	index@($__internal_0_$__cuda_sm10x_tcgen05_guardrail_trap_col_being_dealloced_not_returned_by_alloc)
        /*002c*/ 	.word	0x00000000


	//----- nvinfo : EIATTR_FRAME_SIZE
	.align		4
.L_25:
        /*0030*/ 	.byte	0x04, 0x11
        /*0032*/ 	.short	(.L_27 - .L_26)
	.align		4
.L_26:
        /*0034*/ 	.word	index@(_ZN7cutlass13device_kernelINS_4gemm6kernel13GemmUniversalIN4cute5tupleIJiiiiEEENS1_10collective13CollectiveMmaINS1_35MainloopSm100TmaUmmaWarpSpecializedILi10ELi2ELi4ENS5_IJNS4_1CILi2EEENSA_ILi1EEESC_EEEEENS5_IJNSA_ILi256EEENSA_ILi64EEESG_EEENS_10bfloat16_tENS5_IJlSC_lEEESI_SJ_NS4_8TiledMMAINS4_8MMA_AtomIJNS4_26SM100_MMA_F16BF16_2x1SM_SSISI_SI_fLi256ELi64ELNS4_4UMMA5MajorE0ELSO_0ELNSN_7ScaleInE0ELSP_0EEEEEENS4_6LayoutINS5_IJSC_SC_SC_EEENS5_IJNSA_ILi0EEESU_SU_EEEEENS5_IJNS4_10UnderscoreESX_SX_EEEEENS4_18SM100_TMA_2SM_LOADENS4_14ComposedLayoutINS4_7SwizzleILi3ELi4ELi3EEENS4_18smem_ptr_flag_bitsILi16EEENSS_INS5_IJNSA_ILi8EEESG_EEENS5_IJSG_SC_EEEEEEEvNS4_8identityES10_S1A_vS1B_EENS_8epilogue10collective18CollectiveEpilogueINS1D_23Sm100TmaWarpSpecializedILi3ELi2ELi32ELb1ELb0EEEJNS5_IJNSA_ILi128EEESG_SG_EEENS5_IJNSS_IS1I_SC_EENSS_INSA_ILi32EEESC_EEEEESI_SJ_SI_SJ_NS1D_6fusion15FusionCallbacksIS1H_NS1O_17LinCombPerRowBiasISI_fSI_SI_fLi8ELNS_15FloatRoundStyleE2EEES1J_S1N_JEEENS4_5SM1004TMEM4LOAD26SM100_TMEM_LOAD_32dp32b32xENS4_13SM90_TMA_LOADENS11_INS12_ILi2ELi4ELi3EEES15_NSS_INS5_IJS16_S1L_EEENS5_IJS1L_SC_EEEEEEENS4_39AutoVectorizingCopyWithAssumedAlignmentILi128EEENS4_14SM90_TMA_STOREES23_S25_S25_EEEvvEEEEvNT_6ParamsE)
        /*0038*/ 	.word	0x00000000


	//----- nvinfo : EIATTR_MIN_STACK_SIZE
	.align		4
.L_27:
        /*003c*/ 	.byte	0x04, 0x12
        /*003e*/ 	.short	(.L_29 - .L_28)
	.align		4
.L_28:
        /*0040*/ 	.word	index@(_ZN7cutlass13device_kernelINS_4gemm6kernel13GemmUniversalIN4cute5tupleIJiiiiEEENS1_10collective13CollectiveMmaINS1_35MainloopSm100TmaUmmaWarpSpecializedILi10ELi2ELi4ENS5_IJNS4_1CILi2EEENSA_ILi1EEESC_EEEEENS5_IJNSA_ILi256EEENSA_ILi64EEESG_EEENS_10bfloat16_tENS5_IJlSC_lEEESI_SJ_NS4_8TiledMMAINS4_8MMA_AtomIJNS4_26SM100_MMA_F16BF16_2x1SM_SSISI_SI_fLi256ELi64ELNS4_4UMMA5MajorE0ELSO_0ELNSN_7ScaleInE0ELSP_0EEEEEENS4_6LayoutINS5_IJSC_SC_SC_EEENS5_IJNSA_ILi0EEESU_SU_EEEEENS5_IJNS4_10UnderscoreESX_SX_EEEEENS4_18SM100_TMA_2SM_LOADENS4_14ComposedLayoutINS4_7SwizzleILi3ELi4ELi3EEENS4_18smem_ptr_flag_bitsILi16EEENSS_INS5_IJNSA_ILi8EEESG_EEENS5_IJSG_SC_EEEEEEEvNS4_8identityES10_S1A_vS1B_EENS_8epilogue10collective18CollectiveEpilogueINS1D_23Sm100TmaWarpSpecializedILi3ELi2ELi32ELb1ELb0EEEJNS5_IJNSA_ILi128EEESG_SG_EEENS5_IJNSS_IS1I_SC_EENSS_INSA_ILi32EEESC_EEEEESI_SJ_SI_SJ_NS1D_6fusion15FusionCallbacksIS1H_NS1O_17LinCombPerRowBiasISI_fSI_SI_fLi8ELNS_15FloatRoundStyleE2EEES1J_S1N_JEEENS4_5SM1004TMEM4LOAD26SM100_TMEM_LOAD_32dp32b32xENS4_13SM90_TMA_LOADENS11_INS12_ILi2ELi4ELi3EEES15_NSS_INS5_IJS16_S1L_EEENS5_IJS1L_SC_EEEEEEENS4_39AutoVectorizingCopyWithAssumedAlignmentILi128EEENS4_14SM90_TMA_STOREES23_S25_S25_EEEvvEEEEvNT_6ParamsE)
        /*0044*/ 	.word	0x00000000
.L_29:


//--------------------- .nv.compat                --------------------------
	.section	.nv.compat,"",@"SHT_CUDA_COMPAT_INFO"
	.align	4
        /*0000*/ 	.byte	0x02, 0x09, 0x01, 0x00, 0x02, 0x02, 0x02, 0x00, 0x02, 0x05, 0x05, 0x00, 0x03, 0x07, 0x01, 0x01
        /*0010*/ 	.byte	0x02, 0x03, 0x01, 0x00, 0x02, 0x06, 0x01, 0x00, 0x04, 0x0b, 0x08, 0x00, 0x09, 0x00, 0x00, 0x00
        /*0020*/ 	.byte	0x00, 0x00, 0x00, 0x00


//--------------------- .nv.info._ZN7cutlass13device_kernelINS_4gemm6kernel13GemmUniversalIN4cute5tupleIJiiiiEEENS1_10collective13CollectiveMmaINS1_35MainloopSm100TmaUmmaWarpSpecializedILi10ELi2ELi4ENS5_IJNS4_1CILi2EEENSA_ILi1EEESC_EEEEENS5_IJNSA_ILi256EEENSA_ILi64EEESG_EEENS_10bfloat16_tENS5_IJlSC_lEEESI_SJ_NS4_8TiledMMAINS4_8MMA_AtomIJNS4_26SM100_MMA_F16BF16_2x1SM_SSISI_SI_fLi256ELi64ELNS4_4UMMA5MajorE0ELSO_0ELNSN_7ScaleInE0ELSP_0EEEEEENS4_6LayoutINS5_IJSC_SC_SC_EEENS5_IJNSA_ILi0EEESU_SU_EEEEENS5_IJNS4_10UnderscoreESX_SX_EEEEENS4_18SM100_TMA_2SM_LOADENS4_14ComposedLayoutINS4_7SwizzleILi3ELi4ELi3EEENS4_18smem_ptr_flag_bitsILi16EEENSS_INS5_IJNSA_ILi8EEESG_EEENS5_IJSG_SC_EEEEEEEvNS4_8identityES10_S1A_vS1B_EENS_8epilogue10collective18CollectiveEpilogueINS1D_23Sm100TmaWarpSpecializedILi3ELi2ELi32ELb1ELb0EEEJNS5_IJNSA_ILi128EEESG_SG_EEENS5_IJNSS_IS1I_SC_EENSS_INSA_ILi32EEESC_EEEEESI_SJ_SI_SJ_NS1D_6fusion15FusionCallbacksIS1H_NS1O_17LinCombPerRowBiasISI_fSI_SI_fLi8ELNS_15FloatRoundStyleE2EEES1J_S1N_JEEENS4_5SM1004TMEM4LOAD26SM100_TMEM_LOAD_32dp32b32xENS4_13SM90_TMA_LOADENS11_INS12_ILi2ELi4ELi3EEES15_NSS_INS5_IJS16_S1L_EEENS5_IJS1L_SC_EEEEEEENS4_39AutoVectorizingCopyWithAssumedAlignmentILi128EEENS4_14SM90_TMA_STOREES23_S25_S25_EEEvvEEEEvNT_6ParamsE --------------------------
	.section	.nv.info._ZN7cutlass13device_kernelINS_4gemm6kernel13GemmUniversalIN4cute5tupleIJiiiiEEENS1_10collective13CollectiveMmaINS1_35MainloopSm100TmaUmmaWarpSpecializedILi10ELi2ELi4ENS5_IJNS4_1CILi2EEENSA_ILi1EEESC_EEEEENS5_IJNSA_ILi256EEENSA_ILi64EEESG_EEENS_10bfloat16_tENS5_IJlSC_lEEESI_SJ_NS4_8TiledMMAINS4_8MMA_AtomIJNS4_26SM100_MMA_F16BF16_2x1SM_SSISI_SI_fLi256ELi64ELNS4_4UMMA5MajorE0ELSO_0ELNSN_7ScaleInE0ELSP_0EEEEEENS4_6LayoutINS5_IJSC_SC_SC_EEENS5_IJNSA_ILi0EEESU_SU_EEEEENS5_IJNS4_10UnderscoreESX_SX_EEEEENS4_18SM100_TMA_2SM_LOADENS4_14ComposedLayoutINS4_7SwizzleILi3ELi4ELi3EEENS4_18smem_ptr_flag_bitsILi16EEENSS_INS5_IJNSA_ILi8EEESG_EEENS5_IJSG_SC_EEEEEEEvNS4_8identityES10_S1A_vS1B_EENS_8epilogue10collective18CollectiveEpilogueINS1D_23Sm100TmaWarpSpecializedILi3ELi2ELi32ELb1ELb0EEEJNS5_IJNSA_ILi128EEESG_SG_EEENS5_IJNSS_IS1I_SC_EENSS_INSA_ILi32EEESC_EEEEESI_SJ_SI_SJ_NS1D_6fusion15FusionCallbacksIS1H_NS1O_17LinCombPerRowBiasISI_fSI_SI_fLi8ELNS_15FloatRoundStyleE2EEES1J_S1N_JEEENS4_5SM1004TMEM4LOAD26SM100_TMEM_LOAD_32dp32b32xENS4_13SM90_TMA_LOADENS11_INS12_ILi2ELi4ELi3EEES15_NSS_INS5_IJS16_S1L_EEENS5_IJS1L_SC_EEEEEEENS4_39AutoVectorizingCopyWithAssumedAlignmentILi128EEENS4_14SM90_TMA_STOREES23_S25_S25_EEEvvEEEEvNT_6ParamsE,"",@"SHT_CUDA_INFO"
	.sectionflags	@""
	.align	4


	//----- nvinfo : EIATTR_CUDA_API_VERSION
	.align		4
        /*0000*/ 	.byte	0x04, 0x37
        /*0002*/ 	.short	(.L_31 - .L_30)
.L_30:
        /*0004*/ 	.word	0x00000082


	//----- nvinfo : EIATTR_KPARAM_INFO
	.align		4
.L_31:
        /*0008*/ 	.byte	0x04, 0x17
        /*000a*/ 	.short	(.L_33 - .L_32)
.L_32:
        /*000c*/ 	.word	0x00000000
        /*0010*/ 	.short	0x0000
        /*0012*/ 	.short	0x0000
        /*0014*/ 	.byte	0x00, 0xf0, 0x01, 0x20


	//----- nvinfo : EIATTR_AT_ENTRY_FRAGMENTS
	.align		4
.L_33:
        /*0018*/ 	.byte	0x04, 0x4f
        /*001a*/ 	.short	(.L_35 - .L_34)


	//   ....[0]....
.L_34:
        /*001c*/ 	.word	0x00000007


	//----- nvinfo : EIATTR_RESERVED_SMEM_USED
	.align		4
.L_35:
        /*0020*/ 	.byte	0x01, 0x41
	.zero		2


	//----- nvinfo : EIATTR_SPARSE_MMA_MASK
	.align		4
        /*0024*/ 	.byte	0x03, 0x50
        /*0026*/ 	.short	0x0000


	//----- nvinfo : EIATTR_TCGEN05_2CTA_USED
	.align		4
        /*0028*/ 	.byte	0x01, 0x52
	.zero		2


	//----- nvinfo : EIATTR_MAXREG_COUNT
	.align		4
        /*002c*/ 	.byte	0x03, 0x1b
        /*002e*/ 	.short	0x00ff


	//----- nvinfo : EIATTR_NUM_BARRIERS
	.align		4
        /*0030*/ 	.byte	0x02, 0x4c
        /*0032*/ 	.byte	0x07
	.zero		1


	//----- nvinfo : EIATTR_EXTERNS
	.align		4
        /*0034*/ 	.byte	0x04, 0x0f
        /*0036*/ 	.short	(.L_37 - .L_36)


	//   ....[0]....
	.align		4
.L_36:
        /*0038*/ 	.word	index@(__assertfail)


	//----- nvinfo : EIATTR_MERCURY_ISA_VERSION
	.align		4
.L_37:
        /*003c*/ 	.byte	0x03, 0x5f
        /*003e*/ 	.short	0x0101


	//----- nvinfo : EIATTR_INT_WARP_WIDE_INSTR_OFFSETS
	.align		4
        /*0040*/ 	.byte	0x04, 0x31
        /*0042*/ 	.short	(.L_39 - .L_38)


	//   ....[0]....
.L_38:
        /*0044*/ 	.word	0x00000dd0


	//   ....[1]....
        /*0048*/ 	.word	0x00000e70


	//   ....[2]....
        /*004c*/ 	.word	0x000021e0


	//   ....[3]....
        /*0050*/ 	.word	0x00004400


	//   ....[4]....
        /*0054*/ 	.word	0x00004430


	//   ....[5]....
        /*0058*/ 	.word	0x00004480


	//   ....[6]....
        /*005c*/ 	.word	0x00004d70


	//   ....[7]....
        /*0060*/ 	.word	0x00004d90


	//   ....[8]....
        /*0064*/ 	.word	0x00005060


	//   ....[9]....
        /*0068*/ 	.word	0x00005180


	//   ....[10]....
        /*006c*/ 	.word	0x00006250


	//----- nvinfo : EIATTR_COOP_GROUP_MASK_REGIDS
	.align		4
.L_39:
        /*0070*/ 	.byte	0x04, 0x29
        /*0072*/ 	.short	(.L_41 - .L_40)


	//   ....[0]....
.L_40:
        /*0074*/ 	.word	0xffffffff


	//   ....[1]....
        /*0078*/ 	.word	0xffffffff


	//   ....[2]....
        /*007c*/ 	.word	0xffffffff


	//   ....[3]....
        /*0080*/ 	.word	0xffffffff


	//   ....[4]....
        /*0084*/ 	.word	0xffffffff


	//   ....[5]....
        /*0088*/ 	.word	0xffffffff


	//   ....[6]....
        /*008c*/ 	.word	0xffffffff


	//   ....[7]....
        /*0090*/ 	.word	0xffffffff


	//   ....[8]....
        /*0094*/ 	.word	0xffffffff


	//   ....[9]....
        /*0098*/ 	.word	0xffffffff


	//   ....[10]....
        /*009c*/ 	.word	0xffffffff


	//   ....[11]....
        /*00a0*/ 	.word	0xffffffff


	//   ....[12]....
        /*00a4*/ 	.word	0xffffffff


	//   ....[13]....
        /*00a8*/ 	.word	0xffffffff


	//----- nvinfo : EIATTR_COOP_GROUP_INSTR_OFFSETS
	.align		4
.L_41:
        /*00ac*/ 	.byte	0x04, 0x28
        /*00ae*/ 	.short	(.L_43 - .L_42)


	//   ....[0]....
.L_42:
        /*00b0*/ 	.word	0x000000c0


	//   ....[1]....
        /*00b4*/ 	.word	0x000004f0


	//   ....[2]....
        /*00b8*/ 	.word	0x00000760


	//   ....[3]....
        /*00bc*/ 	.word	0x000008d0


	//   ....[4]....
        /*00c0*/ 	.word	0x000009c0


	//   ....[5]....
        /*00c4*/ 	.word	0x00000b20


	//   ....[6]....
        /*00c8*/ 	.word	0x00000cb0


	//   ....[7]....
        /*00cc*/ 	.word	0x00000ef0


	//   ....[8]....
        /*00d0*/ 	.word	0x000020c0


	//   ....[9]....
        /*00d4*/ 	.word	0x000031f0


	//   ....[10]....
        /*00d8*/ 	.word	0x000036c0


	//   ....[11]....
        /*00dc*/ 	.word	0x000036f0


	//   ....[12]....
        /*00e0*/ 	.word	0x00004310


	//   ....[13]....
        /*00e4*/ 	.word	0x00004520


	//----- nvinfo : EIATTR_VRC_CTA_INIT_COUNT
	.align		4
.L_43:
        /*00e8*/ 	.byte	0x02, 0x4a
        /*00ea*/ 	.byte	0x80
	.zero		1


	//----- nvinfo : EIATTR_SYSCALL_OFFSETS
	.align		4
        /*00ec*/ 	.byte	0x04, 0x46
        /*00ee*/ 	.short	(.L_45 - .L_44)


	//   ....[0]....
.L_44:
        /*00f0*/ 	.word	0x00005da0


	//   ....[1]....
        /*00f4*/ 	.word	0x00005e90


	//   ....[2]....
        /*00f8*/ 	.word	0x00006820


	//   ....[3]....
        /*00fc*/ 	.word	0x000074d0


	//----- nvinfo : EIATTR_MBARRIER_INSTR_OFFSETS
	.align		4
.L_45:
        /*0100*/ 	.byte	0x04, 0x39
        /*0102*/ 	.short	(.L_47 - .L_46)


	//   ....[0]....
.L_46:
        /*0104*/ 	.word	0x00000600
        /*0108*/ 	.word	0x000000ff
        /*010c*/ 	.word	0x00000000
        /*0110*/ 	.short	0x0100
        /*0112*/ 	.byte	0x08
	.zero		1


	//   ....[1]....
        /*0114*/ 	.word	0x00000610
        /*0118*/ 	.word	0x000000ff
        /*011c*/ 	.word	0x00000050
        /*0120*/ 	.short	0x0100
        /*0122*/ 	.byte	0x08
	.zero		1


	//   ....[2]....
        /*0124*/ 	.word	0x00000620
        /*0128*/ 	.word	0x000000ff
        /*012c*/ 	.word	0x00000008
        /*0130*/ 	.short	0x0100
        /*0132*/ 	.byte	0x08
	.zero		1


	//   ....[3]....
        /*0134*/ 	.word	0x00000630
        /*0138*/ 	.word	0x000000ff
        /*013c*/ 	.word	0x00000058
        /*0140*/ 	.short	0x0100
        /*0142*/ 	.byte	0x08
	.zero		1


	//   ....[4]....
        /*0144*/ 	.word	0x00000640
        /*0148*/ 	.word	0x000000ff
        /*014c*/ 	.word	0x00000010
        /*0150*/ 	.short	0x0100
        /*0152*/ 	.byte	0x08
	.zero		1


	//   ....[5]....
        /*0154*/ 	.word	0x00000650
        /*0158*/ 	.word	0x000000ff
        /*015c*/ 	.word	0x00000060
        /*0160*/ 	.short	0x0100
        /*0162*/ 	.byte	0x08
	.zero		1


	//   ....[6]....
        /*0164*/ 	.word	0x00000660
        /*0168*/ 	.word	0x000000ff
        /*016c*/ 	.word	0x00000018
        /*0170*/ 	.short	0x0100
        /*0172*/ 	.byte	0x08
	.zero		1


	//   ....[7]....
        /*0174*/ 	.word	0x00000670
        /*0178*/ 	.word	0x000000ff
        /*017c*/ 	.word	0x00000068
        /*0180*/ 	.short	0x0100
        /*0182*/ 	.byte	0x08
	.zero		1


	//   ....[8]....
        /*0184*/ 	.word	0x00000680
        /*0188*/ 	.word	0x000000ff
        /*018c*/ 	.word	0x00000020
        /*0190*/ 	.short	0x0100
        /*0192*/ 	.byte	0x08
	.zero		1


	//   ....[9]....
        /*0194*/ 	.word	0x00000690
        /*0198*/ 	.word	0x000000ff
        /*019c*/ 	.word	0x00000070
        /*01a0*/ 	.short	0x0100
        /*01a2*/ 	.byte	0x08
	.zero		1


	//   ....[10]....
        /*01a4*/ 	.word	0x000006a0
        /*01a8*/ 	.word	0x000000ff
        /*01ac*/ 	.word	0x00000028
        /*01b0*/ 	.short	0x0100
        /*01b2*/ 	.byte	0x08
	.zero		1


	//   ....[11]....
        /*01b4*/ 	.word	0x000006b0
        /*01b8*/ 	.word	0x000000ff
        /*01bc*/ 	.word	0x00000078
        /*01c0*/ 	.short	0x0100
        /*01c2*/ 	.byte	0x08
	.zero		1


	//   ....[12]....
        /*01c4*/ 	.word	0x000006c0
        /*01c8*/ 	.word	0x000000ff
        /*01cc*/ 	.word	0x00000030
        /*01d0*/ 	.short	0x0100
        /*01d2*/ 	.byte	0x08
	.zero		1


	//   ....[13]....
        /*01d4*/ 	.word	0x000006d0
        /*01d8*/ 	.word	0x000000ff
        /*01dc*/ 	.word	0x00000080
        /*01e0*/ 	.short	0x0100
        /*01e2*/ 	.byte	0x08
	.zero		1


	//   ....[14]....
        /*01e4*/ 	.word	0x000006e0
        /*01e8*/ 	.word	0x000000ff
        /*01ec*/ 	.word	0x00000038
        /*01f0*/ 	.short	0x0100
        /*01f2*/ 	.byte	0x08
	.zero		1


	//   ....[15]....
        /*01f4*/ 	.word	0x000006f0
        /*01f8*/ 	.word	0x000000ff
        /*01fc*/ 	.word	0x00000088
        /*0200*/ 	.short	0x0100
        /*0202*/ 	.byte	0x08
	.zero		1


	//   ....[16]....
        /*0204*/ 	.word	0x00000700
        /*0208*/ 	.word	0x000000ff
        /*020c*/ 	.word	0x00000040
        /*0210*/ 	.short	0x0100
        /*0212*/ 	.byte	0x08
	.zero		1


	//   ....[17]....
        /*0214*/ 	.word	0x00000710
        /*0218*/ 	.word	0x000000ff
        /*021c*/ 	.word	0x00000090
        /*0220*/ 	.short	0x0100
        /*0222*/ 	.byte	0x08
	.zero		1


	//   ....[18]....
        /*0224*/ 	.word	0x00000720
        /*0228*/ 	.word	0x000000ff
        /*022c*/ 	.word	0x00000048
        /*0230*/ 	.short	0x0100
        /*0232*/ 	.byte	0x08
	.zero		1


	//   ....[19]....
        /*0234*/ 	.word	0x00000730
        /*0238*/ 	.word	0x000000ff
        /*023c*/ 	.word	0x00000098
        /*0240*/ 	.short	0x0100
        /*0242*/ 	.byte	0x08
	.zero		1


	//   ....[20]....
        /*0244*/ 	.word	0x00000860
        /*0248*/ 	.word	0x000000ff
        /*024c*/ 	.word	0x000000a0
        /*0250*/ 	.short	0x0100
        /*0252*/ 	.byte	0x09
	.zero		1


	//   ....[21]....
        /*0254*/ 	.word	0x00000870
        /*0258*/ 	.word	0x000000ff
        /*025c*/ 	.word	0x000000b8
        /*0260*/ 	.short	0x0100
        /*0262*/ 	.byte	0x09
	.zero		1


	//   ....[22]....
        /*0264*/ 	.word	0x00000880
        /*0268*/ 	.word	0x000000ff
        /*026c*/ 	.word	0x000000a8
        /*0270*/ 	.short	0x0100
        /*0272*/ 	.byte	0x09
	.zero		1


	//   ....[23]....
        /*0274*/ 	.word	0x00000890
        /*0278*/ 	.word	0x000000ff
        /*027c*/ 	.word	0x000000c0
        /*0280*/ 	.short	0x0100
        /*0282*/ 	.byte	0x09
	.zero		1


	//   ....[24]....
        /*0284*/ 	.word	0x000008a0
        /*0288*/ 	.word	0x000000ff
        /*028c*/ 	.word	0x000000b0
        /*0290*/ 	.short	0x0100
        /*0292*/ 	.byte	0x09
	.zero		1


	//   ....[25]....
        /*0294*/ 	.word	0x000008b0
        /*0298*/ 	.word	0x000000ff
        /*029c*/ 	.word	0x000000c8
        /*02a0*/ 	.short	0x0100
        /*02a2*/ 	.byte	0x09
	.zero		1


	//   ....[26]....
        /*02a4*/ 	.word	0x00000990
        /*02a8*/ 	.word	0x000000ff
        /*02ac*/ 	.word	0x000000d0
        /*02b0*/ 	.short	0x0100
        /*02b2*/ 	.byte	0x08
	.zero		1


	//   ....[27]....
        /*02b4*/ 	.word	0x000009a0
        /*02b8*/ 	.word	0x000000ff
        /*02bc*/ 	.word	0x000000d8
        /*02c0*/ 	.short	0x0100
        /*02c2*/ 	.byte	0x08
	.zero		1


	//   ....[28]....
        /*02c4*/ 	.word	0x00000ad0
        /*02c8*/ 	.word	0x000000ff
        /*02cc*/ 	.word	0x000000e0
        /*02d0*/ 	.short	0x0100
        /*02d2*/ 	.byte	0x08
	.zero		1


	//   ....[29]....
        /*02d4*/ 	.word	0x00000ae0
        /*02d8*/ 	.word	0x000000ff
        /*02dc*/ 	.word	0x000000f0
        /*02e0*/ 	.short	0x0100
        /*02e2*/ 	.byte	0x08
	.zero		1


	//   ....[30]....
        /*02e4*/ 	.word	0x00000af0
        /*02e8*/ 	.word	0x000000ff
        /*02ec*/ 	.word	0x000000e8
        /*02f0*/ 	.short	0x0100
        /*02f2*/ 	.byte	0x08
	.zero		1


	//   ....[31]....
        /*02f4*/ 	.word	0x00000b00
        /*02f8*/ 	.word	0x000000ff
        /*02fc*/ 	.word	0x000000f8
        /*0300*/ 	.short	0x0100
        /*0302*/ 	.byte	0x08
	.zero		1


	//   ....[32]....
        /*0304*/ 	.word	0x00000c20
        /*0308*/ 	.word	0x000000ff
        /*030c*/ 	.word	0x00000100
        /*0310*/ 	.short	0x0100
        /*0312*/ 	.byte	0x09
	.zero		1


	//   ....[33]....
        /*0314*/ 	.word	0x00000c30
        /*0318*/ 	.word	0x000000ff
        /*031c*/ 	.word	0x00000120
        /*0320*/ 	.short	0x0100
        /*0322*/ 	.byte	0x09
	.zero		1


	//   ....[34]....
        /*0324*/ 	.word	0x00000c40
        /*0328*/ 	.word	0x000000ff
        /*032c*/ 	.word	0x00000108
        /*0330*/ 	.short	0x0100
        /*0332*/ 	.byte	0x09
	.zero		1


	//   ....[35]....
        /*0334*/ 	.word	0x00000c50
        /*0338*/ 	.word	0x000000ff
        /*033c*/ 	.word	0x00000128
        /*0340*/ 	.short	0x0100
        /*0342*/ 	.byte	0x09
	.zero		1


	//   ....[36]....
        /*0344*/ 	.word	0x00000c60
        /*0348*/ 	.word	0x000000ff
        /*034c*/ 	.word	0x00000110
        /*0350*/ 	.short	0x0100
        /*0352*/ 	.byte	0x09
	.zero		1


	//   ....[37]....
        /*0354*/ 	.word	0x00000c70
        /*0358*/ 	.word	0x000000ff
        /*035c*/ 	.word	0x00000130
        /*0360*/ 	.short	0x0100
        /*0362*/ 	.byte	0x09
	.zero		1


	//   ....[38]....
        /*0364*/ 	.word	0x00000c80
        /*0368*/ 	.word	0x000000ff
        /*036c*/ 	.word	0x00000118
        /*0370*/ 	.short	0x0100
        /*0372*/ 	.byte	0x09
	.zero		1


	//   ....[39]....
        /*0374*/ 	.word	0x00000c90
        /*0378*/ 	.word	0x000000ff
        /*037c*/ 	.word	0x00000138
        /*0380*/ 	.short	0x0100
        /*0382*/ 	.byte	0x09
	.zero		1


	//   ....[40]....
        /*0384*/ 	.word	0x00000d80
        /*0388*/ 	.word	0x000000ff
        /*038c*/ 	.word	0x00000140
        /*0390*/ 	.short	0x0100
        /*0392*/ 	.byte	0x08
	.zero		1


	//   ....[41]....
        /*0394*/ 	.word	0x00000d90
        /*0398*/ 	.word	0x000000ff
        /*039c*/ 	.word	0x00000150
        /*03a0*/ 	.short	0x0100
        /*03a2*/ 	.byte	0x08
	.zero		1


	//   ....[42]....
        /*03a4*/ 	.word	0x00000da0
        /*03a8*/ 	.word	0x000000ff
        /*03ac*/ 	.word	0x00000148
        /*03b0*/ 	.short	0x0100
        /*03b2*/ 	.byte	0x08
	.zero		1


	//   ....[43]....
        /*03b4*/ 	.word	0x00000db0
        /*03b8*/ 	.word	0x000000ff
        /*03bc*/ 	.word	0x00000158
        /*03c0*/ 	.short	0x0100
        /*03c2*/ 	.byte	0x08
	.zero		1


	//   ....[44]....
        /*03c4*/ 	.word	0x00000ea0
        /*03c8*/ 	.word	0x000000ff
        /*03cc*/ 	.word	0x00000160
        /*03d0*/ 	.short	0x0100
        /*03d2*/ 	.byte	0x06
	.zero		1


	//   ....[45]....
        /*03d4*/ 	.word	0x000018c0
        /*03d8*/ 	.word	0x00000002
        /*03dc*/ 	.word	0x00000150
        /*03e0*/ 	.short	0x010a
        /*03e2*/ 	.byte	0xff
	.zero		1


	//   ....[46]....
        /*03e4*/ 	.word	0x000018f0
        /*03e8*/ 	.word	0x00000002
        /*03ec*/ 	.word	0x00000140
        /*03f0*/ 	.short	0x0101
        /*03f2*/ 	.byte	0xff
	.zero		1


	//   ....[47]....
        /*03f4*/ 	.word	0x000019c0
        /*03f8*/ 	.word	0x000000ff
        /*03fc*/ 	.word	0x00000050
        /*0400*/ 	.short	0x010a
        /*0402*/ 	.byte	0x08
	.zero		1


	//   ....[48]....
        /*0404*/ 	.word	0x00001ac0
        /*0408*/ 	.word	0x000000ff
        /*040c*/ 	.word	0x00000050
        /*0410*/ 	.short	0x010a
        /*0412*/ 	.byte	0x21
	.zero		1


	//   ....[49]....
        /*0414*/ 	.word	0x00001c70
        /*0418*/ 	.word	0x000000ff
        /*041c*/ 	.word	0x00000050
        /*0420*/ 	.short	0x010a
        /*0422*/ 	.byte	0x08
	.zero		1


	//   ....[50]....
        /*0424*/ 	.word	0x00001d70
        /*0428*/ 	.word	0x000000ff
        /*042c*/ 	.word	0x000000d8
        /*0430*/ 	.short	0x0101
        /*0432*/ 	.byte	0x04
	.zero		1


	//   ....[51]....
        /*0434*/ 	.word	0x00001d90
        /*0438*/ 	.word	0x000000ff
        /*043c*/ 	.word	0x00000050
        /*0440*/ 	.short	0x010a
        /*0442*/ 	.byte	0x08
	.zero		1


	//   ....[52]....
        /*0444*/ 	.word	0x00001e10
        /*0448*/ 	.word	0x000000ff
        /*044c*/ 	.word	0x00000050
        /*0450*/ 	.short	0x010a
        /*0452*/ 	.byte	0x11
	.zero		1


	//   ....[53]....
        /*0454*/ 	.word	0x00001fa0
        /*0458*/ 	.word	0x000000ff
        /*045c*/ 	.word	0x00000050
        /*0460*/ 	.short	0x010a
        /*0462*/ 	.byte	0x08
	.zero		1


	//   ....[54]....
        /*0464*/ 	.word	0x000020f0
        /*0468*/ 	.word	0x00000002
        /*046c*/ 	.word	0x000000e0
        /*0470*/ 	.short	0x010a
        /*0472*/ 	.byte	0xff
	.zero		1


	//   ....[55]....
        /*0474*/ 	.word	0x000021b0
        /*0478*/ 	.word	0x00000002
        /*047c*/ 	.word	0x00000000
        /*0480*/ 	.short	0x0101
        /*0482*/ 	.byte	0xff
	.zero		1


	//   ....[56]....
        /*0484*/ 	.word	0x00002710
        /*0488*/ 	.word	0x000000ff
        /*048c*/ 	.word	0x00000000
        /*0490*/ 	.short	0x010a
        /*0492*/ 	.byte	0x05
	.zero		1


	//   ....[57]....
        /*0494*/ 	.word	0x000027a0
        /*0498*/ 	.word	0x000000ff
        /*049c*/ 	.word	0x00000000
        /*04a0*/ 	.short	0x010a
        /*04a2*/ 	.byte	0x05
	.zero		1


	//   ....[58]....
        /*04a4*/ 	.word	0x00002830
        /*04a8*/ 	.word	0x000000ff
        /*04ac*/ 	.word	0x00000000
        /*04b0*/ 	.short	0x010a
        /*04b2*/ 	.byte	0x05
	.zero		1


	//   ....[59]....
        /*04b4*/ 	.word	0x000028c0
        /*04b8*/ 	.word	0x000000ff
        /*04bc*/ 	.word	0x00000000
        /*04c0*/ 	.short	0x010a
        /*04c2*/ 	.byte	0x05
	.zero		1


	//   ....[60]....
        /*04c4*/ 	.word	0x00002950
        /*04c8*/ 	.word	0x000000ff
        /*04cc*/ 	.word	0x00000000
        /*04d0*/ 	.short	0x010a
        /*04d2*/ 	.byte	0x05
	.zero		1


	//   ....[61]....
        /*04d4*/ 	.word	0x000029e0
        /*04d8*/ 	.word	0x000000ff
        /*04dc*/ 	.word	0x00000000
        /*04e0*/ 	.short	0x010a
        /*04e2*/ 	.byte	0x05
	.zero		1


	//   ....[62]....
        /*04e4*/ 	.word	0x00002a70
        /*04e8*/ 	.word	0x000000ff
        /*04ec*/ 	.word	0x00000000
        /*04f0*/ 	.short	0x010a
        /*04f2*/ 	.byte	0x05
	.zero		1


	//   ....[63]....
        /*04f4*/ 	.word	0x00002b00
        /*04f8*/ 	.word	0x000000ff
        /*04fc*/ 	.word	0x00000000
        /*0500*/ 	.short	0x010a
        /*0502*/ 	.byte	0x05
	.zero		1


	//   ....[64]....
        /*0504*/ 	.word	0x00002b90
        /*0508*/ 	.word	0x000000ff
        /*050c*/ 	.word	0x00000000
        /*0510*/ 	.short	0x010a
        /*0512*/ 	.byte	0x05
	.zero		1


	//   ....[65]....
        /*0514*/ 	.word	0x00002c30
        /*0518*/ 	.word	0x00000000
        /*051c*/ 	.word	0x00000000
        /*0520*/ 	.short	0x010a
        /*0522*/ 	.byte	0xff
	.zero		1


	//   ....[66]....
        /*0524*/ 	.word	0x00002d50
        /*0528*/ 	.word	0x00000000
        /*052c*/ 	.word	0x00000140
        /*0530*/ 	.short	0x010a
        /*0532*/ 	.byte	0xff
	.zero		1


	//   ....[67]....
        /*0534*/ 	.word	0x00002dc0
        /*0538*/ 	.word	0x00000000
        /*053c*/ 	.word	0x00000000
        /*0540*/ 	.short	0x0101
        /*0542*/ 	.byte	0xff
	.zero		1


	//   ....[68]....
        /*0544*/ 	.word	0x00002de0
        /*0548*/ 	.word	0x000000ff
        /*054c*/ 	.word	0x000000f0
        /*0550*/ 	.short	0x010a
        /*0552*/ 	.byte	0x05
	.zero		1


	//   ....[69]....
        /*0554*/ 	.word	0x00002f00
        /*0558*/ 	.word	0x00000000
        /*055c*/ 	.word	0x000000e0
        /*0560*/ 	.short	0x010a
        /*0562*/ 	.byte	0xff
	.zero		1


	//   ....[70]....
        /*0564*/ 	.word	0x00003000
        /*0568*/ 	.word	0x00000000
        /*056c*/ 	.word	0x00000000
        /*0570*/ 	.short	0x0101
        /*0572*/ 	.byte	0xff
	.zero		1


	//   ....[71]....
        /*0574*/ 	.word	0x00003090
        /*0578*/ 	.word	0x000000ff
        /*057c*/ 	.word	0x000000f0
        /*0580*/ 	.short	0x0106
        /*0582*/ 	.byte	0x05
	.zero		1


	//   ....[72]....
        /*0584*/ 	.word	0x000030b0
        /*0588*/ 	.word	0x000000ff
        /*058c*/ 	.word	0x000000f0
        /*0590*/ 	.short	0x010a
        /*0592*/ 	.byte	0x05
	.zero		1


	//   ....[73]....
        /*0594*/ 	.word	0x00003140
        /*0598*/ 	.word	0x000000ff
        /*059c*/ 	.word	0x000000f0
        /*05a0*/ 	.short	0x0106
        /*05a2*/ 	.byte	0x04
	.zero		1


	//   ....[74]....
        /*05a4*/ 	.word	0x00003180
        /*05a8*/ 	.word	0x00000000
        /*05ac*/ 	.word	0x000000f0
        /*05b0*/ 	.short	0x010a
        /*05b2*/ 	.byte	0xff
	.zero		1


	//   ....[75]....
        /*05b4*/ 	.word	0x000033c0
        /*05b8*/ 	.word	0x000000ff
        /*05bc*/ 	.word	0x00000008
        /*05c0*/ 	.short	0x010a
        /*05c2*/ 	.byte	0x06
	.zero		1


	//   ....[76]....
        /*05c4*/ 	.word	0x000033e0
        /*05c8*/ 	.word	0x000000ff
        /*05cc*/ 	.word	0x00000008
        /*05d0*/ 	.short	0x010a
        /*05d2*/ 	.byte	0x06
	.zero		1


	//   ....[77]....
        /*05d4*/ 	.word	0x00003570
        /*05d8*/ 	.word	0x000000ff
        /*05dc*/ 	.word	0x00000008
        /*05e0*/ 	.short	0x010a
        /*05e2*/ 	.byte	0x06
	.zero		1


	//   ....[78]....
        /*05e4*/ 	.word	0x00003590
        /*05e8*/ 	.word	0x000000ff
        /*05ec*/ 	.word	0x00000008
        /*05f0*/ 	.short	0x010a
        /*05f2*/ 	.byte	0x06
	.zero		1


	//   ....[79]....
        /*05f4*/ 	.word	0x00003650
        /*05f8*/ 	.word	0x000000ff
        /*05fc*/ 	.word	0x00000000
        /*0600*/ 	.short	0x0101
        /*0602*/ 	.byte	0x07
	.zero		1


	//   ....[80]....
        /*0604*/ 	.word	0x00003990
        /*0608*/ 	.word	0x00000000
        /*060c*/ 	.word	0x000000e0
        /*0610*/ 	.short	0x010a
        /*0612*/ 	.byte	0xff
	.zero		1


	//   ....[81]....
        /*0614*/ 	.word	0x00003a50
        /*0618*/ 	.word	0x00000000
        /*061c*/ 	.word	0x00000000
        /*0620*/ 	.short	0x0101
        /*0622*/ 	.byte	0xff
	.zero		1


	//   ....[82]....
        /*0624*/ 	.word	0x00003b10
        /*0628*/ 	.word	0x000000ff
        /*062c*/ 	.word	0x00000000
        /*0630*/ 	.short	0x010a
        /*0632*/ 	.byte	0x08
	.zero		1


	//   ....[83]....
        /*0634*/ 	.word	0x00003b20
        /*0638*/ 	.word	0x000000ff
        /*063c*/ 	.word	0x00000120
        /*0640*/ 	.short	0x010a
        /*0642*/ 	.byte	0x09
	.zero		1


	//   ....[84]....
        /*0644*/ 	.word	0x00003bd0
        /*0648*/ 	.word	0x000000ff
        /*064c*/ 	.word	0x00000000
        /*0650*/ 	.short	0x010a
        /*0652*/ 	.byte	0x08
	.zero		1


	//   ....[85]....
        /*0654*/ 	.word	0x00003d00
        /*0658*/ 	.word	0x000000ff
        /*065c*/ 	.word	0x00000000
        /*0660*/ 	.short	0x010a
        /*0662*/ 	.byte	0x1e
	.zero		1


	//   ....[86]....
        /*0664*/ 	.word	0x00004000
        /*0668*/ 	.word	0x000000ff
        /*066c*/ 	.word	0x00000000
        /*0670*/ 	.short	0x010a
        /*0672*/ 	.byte	0x08
	.zero		1


	//   ....[87]....
        /*0674*/ 	.word	0x00004090
        /*0678*/ 	.word	0x000000ff
        /*067c*/ 	.word	0x00000000
        /*0680*/ 	.short	0x010a
        /*0682*/ 	.byte	0x08
	.zero		1


	//   ....[88]....
        /*0684*/ 	.word	0x00004120
        /*0688*/ 	.word	0x000000ff
        /*068c*/ 	.word	0x00000000
        /*0690*/ 	.short	0x010a
        /*0692*/ 	.byte	0x08
	.zero		1


	//   ....[89]....
        /*0694*/ 	.word	0x000041c0
        /*0698*/ 	.word	0x00000000
        /*069c*/ 	.word	0x00000000
        /*06a0*/ 	.short	0x010a
        /*06a2*/ 	.byte	0xff
	.zero		1


	//   ....[90]....
        /*06a4*/ 	.word	0x00004200
        /*06a8*/ 	.word	0x00000000
        /*06ac*/ 	.word	0x00000000
        /*06b0*/ 	.short	0x010a
        /*06b2*/ 	.byte	0xff
	.zero		1


	//   ....[91]....
        /*06b4*/ 	.word	0x00004270
        /*06b8*/ 	.word	0x000000ff
        /*06bc*/ 	.word	0x00000000
        /*06c0*/ 	.short	0x0101
        /*06c2*/ 	.byte	0x05
	.zero		1


	//   ....[92]....
        /*06c4*/ 	.word	0x000042b0
        /*06c8*/ 	.word	0x000000ff
        /*06cc*/ 	.word	0x00000160
        /*06d0*/ 	.short	0x010a
        /*06d2*/ 	.byte	0x07
	.zero		1


	//   ....[93]....
        /*06d4*/ 	.word	0x00004300
        /*06d8*/ 	.word	0x000000ff
        /*06dc*/ 	.word	0x00000000
        /*06e0*/ 	.short	0x0101
        /*06e2*/ 	.byte	0x05
	.zero		1


	//   ....[94]....
        /*06e4*/ 	.word	0x00004710
        /*06e8*/ 	.word	0x00000000
        /*06ec*/ 	.word	0x000000e0
        /*06f0*/ 	.short	0x010a
        /*06f2*/ 	.byte	0xff
	.zero		1


	//   ....[95]....
        /*06f4*/ 	.word	0x000047d0
        /*06f8*/ 	.word	0x00000000
        /*06fc*/ 	.word	0x00000000
        /*0700*/ 	.short	0x0101
        /*0702*/ 	.byte	0xff
	.zero		1


	//   ....[96]....
        /*0704*/ 	.word	0x00004af0
        /*0708*/ 	.word	0x000000ff
        /*070c*/ 	.word	0x000000d8
        /*0710*/ 	.short	0x010a
        /*0712*/ 	.byte	0x06
	.zero		1


	//   ....[97]....
        /*0714*/ 	.word	0x00004d10
        /*0718*/ 	.word	0x000000ff
        /*071c*/ 	.word	0x000000b8
        /*0720*/ 	.short	0x010a
        /*0722*/ 	.byte	0x0f
	.zero		1


	//   ....[98]....
        /*0724*/ 	.word	0x00004f10
        /*0728*/ 	.word	0x000000ff
        /*072c*/ 	.word	0x000000a0
        /*0730*/ 	.short	0x010b
        /*0732*/ 	.byte	0x0f
	.zero		1


	//   ....[99]....
        /*0734*/ 	.word	0x00004f80
        /*0738*/ 	.word	0x000000ff
        /*073c*/ 	.word	0x00000000
        /*0740*/ 	.short	0x0101
        /*0742*/ 	.byte	0x10
	.zero		1


	//   ....[100]....
        /*0744*/ 	.word	0x00004fa0
        /*0748*/ 	.word	0x000000ff
        /*074c*/ 	.word	0x000000b8
        /*0750*/ 	.short	0x010a
        /*0752*/ 	.byte	0x0d
	.zero		1


	//   ....[101]....
        /*0754*/ 	.word	0x000051e0
        /*0758*/ 	.word	0x000000ff
        /*075c*/ 	.word	0x000000a0
        /*0760*/ 	.short	0x010b
        /*0762*/ 	.byte	0x0d
	.zero		1


	//   ....[102]....
        /*0764*/ 	.word	0x00005250
        /*0768*/ 	.word	0x000000ff
        /*076c*/ 	.word	0x00000000
        /*0770*/ 	.short	0x0101
        /*0772*/ 	.byte	0x0f
	.zero		1


	//   ....[103]....
        /*0774*/ 	.word	0x000052a0
        /*0778*/ 	.word	0x000000ff
        /*077c*/ 	.word	0x00000000
        /*0780*/ 	.short	0x010a
        /*0782*/ 	.byte	0x04
	.zero		1


	//   ....[104]....
        /*0784*/ 	.word	0x00005330
        /*0788*/ 	.word	0x000000ff
        /*078c*/ 	.word	0x00000000
        /*0790*/ 	.short	0x010a
        /*0792*/ 	.byte	0x04
	.zero		1


	//   ....[105]....
        /*0794*/ 	.word	0x000053d0
        /*0798*/ 	.word	0x00000000
        /*079c*/ 	.word	0x00000000
        /*07a0*/ 	.short	0x010a
        /*07a2*/ 	.byte	0xff
	.zero		1


	//   ....[106]....
        /*07a4*/ 	.word	0x00005770
        /*07a8*/ 	.word	0x00000000
        /*07ac*/ 	.word	0x000000e0
        /*07b0*/ 	.short	0x010a
        /*07b2*/ 	.byte	0xff
	.zero		1


	//   ....[107]....
        /*07b4*/ 	.word	0x00005880
        /*07b8*/ 	.word	0x00000000
        /*07bc*/ 	.word	0x00000000
        /*07c0*/ 	.short	0x0101
        /*07c2*/ 	.byte	0xff
	.zero		1


	//   ....[108]....
        /*07c4*/ 	.word	0x00006310
        /*07c8*/ 	.word	0x00000006
        /*07cc*/ 	.word	0x000000a0
        /*07d0*/ 	.short	0x010a
        /*07d2*/ 	.byte	0xff
	.zero		1


	//   ....[109]....
        /*07d4*/ 	.word	0x00006410
        /*07d8*/ 	.word	0x00000073
        /*07dc*/ 	.word	0x00000100
        /*07e0*/ 	.short	0x010a
        /*07e2*/ 	.byte	0xff
	.zero		1


	//   ....[110]....
        /*07e4*/ 	.word	0x000065d0
        /*07e8*/ 	.word	0x00000006
        /*07ec*/ 	.word	0x000000a0
        /*07f0*/ 	.short	0x010a
        /*07f2*/ 	.byte	0xff
	.zero		1


	//   ....[111]....
        /*07f4*/ 	.word	0x00006700
        /*07f8*/ 	.word	0x00000073
        /*07fc*/ 	.word	0x00000100
        /*0800*/ 	.short	0x010a
        /*0802*/ 	.byte	0xff
	.zero		1


	//   ....[112]....
        /*0804*/ 	.word	0x00007210
        /*0808*/ 	.word	0x00000000
        /*080c*/ 	.word	0x00000000
        /*0810*/ 	.short	0x0101
        /*0812*/ 	.byte	0xff
	.zero		1


	//   ....[113]....
        /*0814*/ 	.word	0x00007220
        /*0818*/ 	.word	0x00000003
        /*081c*/ 	.word	0x000000a0
        /*0820*/ 	.short	0x010a
        /*0822*/ 	.byte	0xff
	.zero		1


	//   ....[114]....
        /*0824*/ 	.word	0x000072f0
        /*0828*/ 	.word	0x00000003
        /*082c*/ 	.word	0x000000a0
        /*0830*/ 	.short	0x010a
        /*0832*/ 	.byte	0xff
	.zero		1


	//   ....[115]....
        /*0834*/ 	.word	0x00007770
        /*0838*/ 	.word	0x00000073
        /*083c*/ 	.word	0x00000000
        /*0840*/ 	.short	0x0101
        /*0842*/ 	.byte	0xff
	.zero		1


	//   ....[116]....
        /*0844*/ 	.word	0x00007f80
        /*0848*/ 	.word	0x00000000
        /*084c*/ 	.word	0x00000000
        /*0850*/ 	.short	0x0101
        /*0852*/ 	.byte	0xff
	.zero		1


	//   ....[117]....
        /*0854*/ 	.word	0x00008210
        /*0858*/ 	.word	0x000000ff
        /*085c*/ 	.word	0x00000000
        /*0860*/ 	.short	0x0101
        /*0862*/ 	.byte	0x04
	.zero		1


	//   ....[118]....
        /*0864*/ 	.word	0x00008230
        /*0868*/ 	.word	0x00000002
        /*086c*/ 	.word	0x00000150
        /*0870*/ 	.short	0x010a
        /*0872*/ 	.byte	0xff
	.zero		1


	//   ....[119]....
        /*0874*/ 	.word	0x00008290
        /*0878*/ 	.word	0x00000002
        /*087c*/ 	.word	0x00000050
        /*0880*/ 	.short	0x010a
        /*0882*/ 	.byte	0xff
	.zero		1


	//   ....[120]....
        /*0884*/ 	.word	0x000082f0
        /*0888*/ 	.word	0x00000002
        /*088c*/ 	.word	0x00000050
        /*0890*/ 	.short	0x010a
        /*0892*/ 	.byte	0xff
	.zero		1


	//   ....[121]....
        /*0894*/ 	.word	0x00008340
        /*0898*/ 	.word	0x00000002
        /*089c*/ 	.word	0x000000e0
        /*08a0*/ 	.short	0x010a
        /*08a2*/ 	.byte	0xff
	.zero		1


	//   ....[122]....
        /*08a4*/ 	.word	0x000083a0
        /*08a8*/ 	.word	0x00000000
        /*08ac*/ 	.word	0x00000000
        /*08b0*/ 	.short	0x010a
        /*08b2*/ 	.byte	0xff
	.zero		1


	//   ....[123]....
        /*08b4*/ 	.word	0x00008400
        /*08b8*/ 	.word	0x00000000
        /*08bc*/ 	.word	0x00000000
        /*08c0*/ 	.short	0x010a
        /*08c2*/ 	.byte	0xff
	.zero		1


	//   ....[124]....
        /*08c4*/ 	.word	0x00008460
        /*08c8*/ 	.word	0x00000000
        /*08cc*/ 	.word	0x00000000
        /*08d0*/ 	.short	0x010a
        /*08d2*/ 	.byte	0xff
	.zero		1


	//   ....[125]....
        /*08d4*/ 	.word	0x000084c0
        /*08d8*/ 	.word	0x00000000
        /*08dc*/ 	.word	0x00000000
        /*08e0*/ 	.short	0x010a
        /*08e2*/ 	.byte	0xff
	.zero		1


	//   ....[126]....
        /*08e4*/ 	.word	0x00008520
        /*08e8*/ 	.word	0x00000000
        /*08ec*/ 	.word	0x00000000
        /*08f0*/ 	.short	0x010a
        /*08f2*/ 	.byte	0xff
	.zero		1


	//   ....[127]....
        /*08f4*/ 	.word	0x00008580
        /*08f8*/ 	.word	0x00000000
        /*08fc*/ 	.word	0x00000000
        /*0900*/ 	.short	0x010a
        /*0902*/ 	.byte	0xff
	.zero		1


	//   ....[128]....
        /*0904*/ 	.word	0x000085e0
        /*0908*/ 	.word	0x00000000
        /*090c*/ 	.word	0x00000000
        /*0910*/ 	.short	0x010a
        /*0912*/ 	.byte	0xff
	.zero		1


	//   ....[129]....
        /*0914*/ 	.word	0x00008640
        /*0918*/ 	.word	0x00000000
        /*091c*/ 	.word	0x00000000
        /*0920*/ 	.short	0x010a
        /*0922*/ 	.byte	0xff
	.zero		1


	//   ....[130]....
        /*0924*/ 	.word	0x000086a0
        /*0928*/ 	.word	0x00000000
        /*092c*/ 	.word	0x00000000
        /*0930*/ 	.short	0x010a
        /*0932*/ 	.byte	0xff
	.zero		1


	//   ....[131]....
        /*0934*/ 	.word	0x000086f0
        /*0938*/ 	.word	0x00000000
        /*093c*/ 	.word	0x00000140
        /*0940*/ 	.short	0x010a
        /*0942*/ 	.byte	0xff
	.zero		1


	//   ....[132]....
        /*0944*/ 	.word	0x00008750
        /*0948*/ 	.word	0x00000000
        /*094c*/ 	.word	0x000000f0
        /*0950*/ 	.short	0x010a
        /*0952*/ 	.byte	0xff
	.zero		1


	//   ....[133]....
        /*0954*/ 	.word	0x000087a0
        /*0958*/ 	.word	0x00000000
        /*095c*/ 	.word	0x000000e0
        /*0960*/ 	.short	0x010a
        /*0962*/ 	.byte	0xff
	.zero		1


	//   ....[134]....
        /*0964*/ 	.word	0x00008800
        /*0968*/ 	.word	0x00000000
        /*096c*/ 	.word	0x000000f0
        /*0970*/ 	.short	0x010a
        /*0972*/ 	.byte	0xff
	.zero		1


	//   ....[135]....
        /*0974*/ 	.word	0x00008860
        /*0978*/ 	.word	0x00000003
        /*097c*/ 	.word	0x00000008
        /*0980*/ 	.short	0x010a
        /*0982*/ 	.byte	0xff
	.zero		1


	//   ....[136]....
        /*0984*/ 	.word	0x00008940
        /*0988*/ 	.word	0x00000000
        /*098c*/ 	.word	0x00000008
        /*0990*/ 	.short	0x010a
        /*0992*/ 	.byte	0xff
	.zero		1


	//   ....[137]....
        /*0994*/ 	.word	0x00008990
        /*0998*/ 	.word	0x00000000
        /*099c*/ 	.word	0x000000e0
        /*09a0*/ 	.short	0x010a
        /*09a2*/ 	.byte	0xff
	.zero		1


	//   ....[138]....
        /*09a4*/ 	.word	0x000089f0
        /*09a8*/ 	.word	0x00000000
        /*09ac*/ 	.word	0x00000120
        /*09b0*/ 	.short	0x010a
        /*09b2*/ 	.byte	0xff
	.zero		1


	//   ....[139]....
        /*09b4*/ 	.word	0x00008a50
        /*09b8*/ 	.word	0x00000000
        /*09bc*/ 	.word	0x00000000
        /*09c0*/ 	.short	0x010a
        /*09c2*/ 	.byte	0xff
	.zero		1


	//   ....[140]....
        /*09c4*/ 	.word	0x00008ab0
        /*09c8*/ 	.word	0x00000000
        /*09cc*/ 	.word	0x00000000
        /*09d0*/ 	.short	0x010a
        /*09d2*/ 	.byte	0xff
	.zero		1


	//   ....[141]....
        /*09d4*/ 	.word	0x00008b10
        /*09d8*/ 	.word	0x00000000
        /*09dc*/ 	.word	0x00000000
        /*09e0*/ 	.short	0x010a
        /*09e2*/ 	.byte	0xff
	.zero		1


	//   ....[142]....
        /*09e4*/ 	.word	0x00008b70
        /*09e8*/ 	.word	0x00000000
        /*09ec*/ 	.word	0x00000000
        /*09f0*/ 	.short	0x010a
        /*09f2*/ 	.byte	0xff
	.zero		1


	//   ....[143]....
        /*09f4*/ 	.word	0x00008bd0
        /*09f8*/ 	.word	0x00000000
        /*09fc*/ 	.word	0x00000160
        /*0a00*/ 	.short	0x010a
        /*0a02*/ 	.byte	0xff
	.zero		1


	//   ....[144]....
        /*0a04*/ 	.word	0x00008c20
        /*0a08*/ 	.word	0x00000000
        /*0a0c*/ 	.word	0x000000e0
        /*0a10*/ 	.short	0x010a
        /*0a12*/ 	.byte	0xff
	.zero		1


	//   ....[145]....
        /*0a14*/ 	.word	0x00008c80
        /*0a18*/ 	.word	0x00000000
        /*0a1c*/ 	.word	0x000000d8
        /*0a20*/ 	.short	0x010a
        /*0a22*/ 	.byte	0xff
	.zero		1


	//   ....[146]....
        /*0a24*/ 	.word	0x00008ce0
        /*0a28*/ 	.word	0x00000000
        /*0a2c*/ 	.word	0x000000b8
        /*0a30*/ 	.short	0x010a
        /*0a32*/ 	.byte	0xff
	.zero		1


	//   ....[147]....
        /*0a34*/ 	.word	0x00008d40
        /*0a38*/ 	.word	0x00000000
        /*0a3c*/ 	.word	0x000000b8
        /*0a40*/ 	.short	0x010a
        /*0a42*/ 	.byte	0xff
	.zero		1


	//   ....[148]....
        /*0a44*/ 	.word	0x00008da0
        /*0a48*/ 	.word	0x00000000
        /*0a4c*/ 	.word	0x00000000
        /*0a50*/ 	.short	0x010a
        /*0a52*/ 	.byte	0xff
	.zero		1


	//   ....[149]....
        /*0a54*/ 	.word	0x00008e00
        /*0a58*/ 	.word	0x00000000
        /*0a5c*/ 	.word	0x00000000
        /*0a60*/ 	.short	0x010a
        /*0a62*/ 	.byte	0xff
	.zero		1


	//   ....[150]....
        /*0a64*/ 	.word	0x00008e50
        /*0a68*/ 	.word	0x00000000
        /*0a6c*/ 	.word	0x000000e0
        /*0a70*/ 	.short	0x010a
        /*0a72*/ 	.byte	0xff
	.zero		1


	//   ....[151]....
        /*0a74*/ 	.word	0x00008ea0
        /*0a78*/ 	.word	0x00000006
        /*0a7c*/ 	.word	0x000000a0
        /*0a80*/ 	.short	0x010a
        /*0a82*/ 	.byte	0xff
	.zero		1


	//   ....[152]....
        /*0a84*/ 	.word	0x00008ef0
        /*0a88*/ 	.word	0x00000073
        /*0a8c*/ 	.word	0x00000100
        /*0a90*/ 	.short	0x010a
        /*0a92*/ 	.byte	0xff
	.zero		1


	//   ....[153]....
        /*0a94*/ 	.word	0x00008f40
        /*0a98*/ 	.word	0x00000003
        /*0a9c*/ 	.word	0x000000a0
        /*0aa0*/ 	.short	0x010a
        /*0aa2*/ 	.byte	0xff
	.zero		1


	//----- nvinfo : EIATTR_NUM_MBARRIERS
	.align		4
.L_47:
        /*0aa4*/ 	.byte	0x03, 0x38
        /*0aa6*/ 	.short	0x002d


	//----- nvinfo : EIATTR_EXIT_INSTR_OFFSETS
	.align		4
        /*0aa8*/ 	.byte	0x04, 0x1c
        /*0aaa*/ 	.short	(.L_49 - .L_48)


	//   ....[0]....
.L_48:
        /*0aac*/ 	.word	0x00002c60


	//   ....[1]....
        /*0ab0*/ 	.word	0x00003150


	//   ....[2]....
        /*0ab4*/ 	.word	0x000031b0


	//   ....[3]....
        /*0ab8*/ 	.word	0x00004530


	//   ....[4]....
        /*0abc*/ 	.word	0x00005400


	//   ....[5]....
        /*0ac0*/ 	.word	0x00005440


	//   ....[6]....
        /*0ac4*/ 	.word	0x00008110


	//   ....[7]....
        /*0ac8*/ 	.word	0x00008180


	//   ....[8]....
        /*0acc*/ 	.word	0x000081b0


	//   ....[9]....
        /*0ad0*/ 	.word	0x00008220


	//----- nvinfo : EIATTR_MAX_THREADS
	.align		4
.L_49:
        /*0ad4*/ 	.byte	0x04, 0x05
        /*0ad6*/ 	.short	(.L_51 - .L_50)
.L_50:
        /*0ad8*/ 	.word	0x00000100
        /*0adc*/ 	.word	0x00000001
        /*0ae0*/ 	.word	0x00000001


	//----- nvinfo : EIATTR_CRS_STACK_SIZE
	.align		4
.L_51:
        /*0ae4*/ 	.byte	0x04, 0x1e
        /*0ae6*/ 	.short	(.L_53 - .L_52)
.L_52:
        /*0ae8*/ 	.word	0x00000000


	//----- nvinfo : EIATTR_CBANK_PARAM_SIZE
	.align		4
.L_53:
        /*0aec*/ 	.byte	0x03, 0x19
        /*0aee*/ 	.short	0x0800


	//----- nvinfo : EIATTR_PARAM_CBANK
	.align		4
        /*0af0*/ 	.byte	0x04, 0x0a
        /*0af2*/ 	.short	(.L_55 - .L_54)
	.align		4
.L_54:
        /*0af4*/ 	.word	index@(.nv.constant0._ZN7cutlass13device_kernelINS_4gemm6kernel13GemmUniversalIN4cute5tupleIJiiiiEEENS1_10collective13CollectiveMmaINS1_35MainloopSm100TmaUmmaWarpSpecializedILi10ELi2ELi4ENS5_IJNS4_1CILi2EEENSA_ILi1EEESC_EEEEENS5_IJNSA_ILi256EEENSA_ILi64EEESG_EEENS_10bfloat16_tENS5_IJlSC_lEEESI_SJ_NS4_8TiledMMAINS4_8MMA_AtomIJNS4_26SM100_MMA_F16BF16_2x1SM_SSISI_SI_fLi256ELi64ELNS4_4UMMA5MajorE0ELSO_0ELNSN_7ScaleInE0ELSP_0EEEEEENS4_6LayoutINS5_IJSC_SC_SC_EEENS5_IJNSA_ILi0EEESU_SU_EEEEENS5_IJNS4_10UnderscoreESX_SX_EEEEENS4_18SM100_TMA_2SM_LOADENS4_14ComposedLayoutINS4_7SwizzleILi3ELi4ELi3EEENS4_18smem_ptr_flag_bitsILi16EEENSS_INS5_IJNSA_ILi8EEESG_EEENS5_IJSG_SC_EEEEEEEvNS4_8identityES10_S1A_vS1B_EENS_8epilogue10collective18CollectiveEpilogueINS1D_23Sm100TmaWarpSpecializedILi3ELi2ELi32ELb1ELb0EEEJNS5_IJNSA_ILi128EEESG_SG_EEENS5_IJNSS_IS1I_SC_EENSS_INSA_ILi32EEESC_EEEEESI_SJ_SI_SJ_NS1D_6fusion15FusionCallbacksIS1H_NS1O_17LinCombPerRowBiasISI_fSI_SI_fLi8ELNS_15FloatRoundStyleE2EEES1J_S1N_JEEENS4_5SM1004TMEM4LOAD26SM100_TMEM_LOAD_32dp32b32xENS4_13SM90_TMA_LOADENS11_INS12_ILi2ELi4ELi3EEES15_NSS_INS5_IJS16_S1L_EEENS5_IJS1L_SC_EEEEEEENS4_39AutoVectorizingCopyWithAssumedAlignmentILi128EEENS4_14SM90_TMA_STOREES23_S25_S25_EEEvvEEEEvNT_6ParamsE)
        /*0af8*/ 	.short	0x0380
        /*0afa*/ 	.short	0x0800


	//----- nvinfo : EIATTR_SW_WAR
	.align		4
.L_55:
        /*0afc*/ 	.byte	0x04, 0x36
        /*0afe*/ 	.short	(.L_57 - .L_56)
.L_56:
        /*0b00*/ 	.word	0x00000008
.L_57:


//--------------------- .nv.callgraph             --------------------------
	.section	.nv.callgraph,"",@"SHT_CUDA_CALLGRAPH"
	.align	4
	.sectionentsize	8
	.align		4
        /*0000*/ 	.word	0x00000000
	.align		4
        /*0004*/ 	.word	0xffffffff
	.align		4
        /*0008*/ 	.word	index@(_ZN7cutlass13device_kernelINS_4gemm6kernel13GemmUniversalIN4cute5tupleIJiiiiEEENS1_10collective13CollectiveMmaINS1_35MainloopSm100TmaUmmaWarpSpecializedILi10ELi2ELi4ENS5_IJNS4_1CILi2EEENSA_ILi1EEESC_EEEEENS5_IJNSA_ILi256EEENSA_ILi64EEESG_EEENS_10bfloat16_tENS5_IJlSC_lEEESI_SJ_NS4_8TiledMMAINS4_8MMA_AtomIJNS4_26SM100_MMA_F16BF16_2x1SM_SSISI_SI_fLi256ELi64ELNS4_4UMMA5MajorE0ELSO_0ELNSN_7ScaleInE0ELSP_0EEEEEENS4_6LayoutINS5_IJSC_SC_SC_EEENS5_IJNSA_ILi0EEESU_SU_EEEEENS5_IJNS4_10UnderscoreESX_SX_EEEEENS4_18SM100_TMA_2SM_LOADENS4_14ComposedLayoutINS4_7SwizzleILi3ELi4ELi3EEENS4_18smem_ptr_flag_bitsILi16EEENSS_INS5_IJNSA_ILi8EEESG_EEENS5_IJSG_SC_EEEEEEEvNS4_8identityES10_S1A_vS1B_EENS_8epilogue10collective18CollectiveEpilogueINS1D_23Sm100TmaWarpSpecializedILi3ELi2ELi32ELb1ELb0EEEJNS5_IJNSA_ILi128EEESG_SG_EEENS5_IJNSS_IS1I_SC_EENSS_INSA_ILi32EEESC_EEEEESI_SJ_SI_SJ_NS1D_6fusion15FusionCallbacksIS1H_NS1O_17LinCombPerRowBiasISI_fSI_SI_fLi8ELNS_15FloatRoundStyleE2EEES1J_S1N_JEEENS4_5SM1004TMEM4LOAD26SM100_TMEM_LOAD_32dp32b32xENS4_13SM90_TMA_LOADENS11_INS12_ILi2ELi4ELi3EEES15_NSS_INS5_IJS16_S1L_EEENS5_IJS1L_SC_EEEEEEENS4_39AutoVectorizingCopyWithAssumedAlignmentILi128EEENS4_14SM90_TMA_STOREES23_S25_S25_EEEvvEEEEvNT_6ParamsE)
	.align		4
        /*000c*/ 	.word	index@(__assertfail)
	.align		4
        /*0010*/ 	.word	0x00000000
	.align		4
        /*0014*/ 	.word	0xfffffffe
	.align		4
        /*0018*/ 	.word	0x00000000
	.align		4
        /*001c*/ 	.word	0xfffffffd
	.align		4
        /*0020*/ 	.word	0x00000000
	.align		4
        /*0024*/ 	.word	0xfffffffc


//--------------------- .nv.constant4             --------------------------
	.section	.nv.constant4,"a",@progbits
	.align	8
	.align		8
.nv.constant4:
        /*0000*/ 	.dword	__assertfail
	.align		8
        /*0008*/ 	.dword	__unnamed_1
	.align		8
        /*0010*/ 	.dword	__unnamed_2
	.align		8
        /*0018*/ 	.dword	_ZN39_INTERNAL_824bbe1f_4_k_cu_a59a64b3_31164cuda3std3__45__cpo5beginE
	.align		8
        /*0020*/ 	.dword	_ZN39_INTERNAL_824bbe1f_4_k_cu_a59a64b3_31164cuda3std3__45__cpo3endE
	.align		8
        /*0028*/ 	.dword	_ZN39_INTERNAL_824bbe1f_4_k_cu_a59a64b3_31164cuda3std3__45__cpo6cbeginE
	.align		8
        /*0030*/ 	.dword	_ZN39_INTERNAL_824bbe1f_4_k_cu_a59a64b3_31164cuda3std3__45__cpo4cendE
	.align		8
        /*0038*/ 	.dword	_ZN39_INTERNAL_824bbe1f_4_k_cu_a59a64b3_31164cuda3std3__441_GLOBAL__N__824bbe1f_4_k_cu_a59a64b3_31166ignoreE
	.align		8
        /*0040*/ 	.dword	_ZN39_INTERNAL_824bbe1f_4_k_cu_a59a64b3_31164cuda3std3__419piecewise_constructE
	.align		8
        /*0048*/ 	.dword	_ZN39_INTERNAL_824bbe1f_4_k_cu_a59a64b3_31164cuda3std3__48in_placeE
	.align		8
        /*0050*/ 	.dword	_ZN39_INTERNAL_824bbe1f_4_k_cu_a59a64b3_31164cuda3std6ranges3__45__cpo4swapE
	.align		8
        /*0058*/ 	.dword	_ZN39_INTERNAL_824bbe1f_4_k_cu_a59a64b3_31164cuda3std6ranges3__45__cpo9iter_moveE
	.align		8
        /*0060*/ 	.dword	_ZN39_INTERNAL_824bbe1f_4_k_cu_a59a64b3_31164cute7productE
	.align		8
        /*0068*/ 	.dword	_ZN39_INTERNAL_824bbe1f_4_k_cu_a59a64b3_31164cute1_E
	.align		8
        /*0070*/ 	.dword	$str$25
	.align		8
        /*0078*/ 	.dword	$str$26
	.align		8
        /*0080*/ 	.dword	$str$27
	.align		8
        /*0088*/ 	.dword	$str$28


//--------------------- .text._ZN7cutlass13device_kernelINS_4gemm6kernel13GemmUniversalIN4cute5tupleIJiiiiEEENS1_10collective13CollectiveMmaINS1_35MainloopSm100TmaUmmaWarpSpecializedILi10ELi2ELi4ENS5_IJNS4_1CILi2EEENSA_ILi1EEESC_EEEEENS5_IJNSA_ILi256EEENSA_ILi64EEESG_EEENS_10bfloat16_tENS5_IJlSC_lEEESI_SJ_NS4_8TiledMMAINS4_8MMA_AtomIJNS4_26SM100_MMA_F16BF16_2x1SM_SSISI_SI_fLi256ELi64ELNS4_4UMMA5MajorE0ELSO_0ELNSN_7ScaleInE0ELSP_0EEEEEENS4_6LayoutINS5_IJSC_SC_SC_EEENS5_IJNSA_ILi0EEESU_SU_EEEEENS5_IJNS4_10UnderscoreESX_SX_EEEEENS4_18SM100_TMA_2SM_LOADENS4_14ComposedLayoutINS4_7SwizzleILi3ELi4ELi3EEENS4_18smem_ptr_flag_bitsILi16EEENSS_INS5_IJNSA_ILi8EEESG_EEENS5_IJSG_SC_EEEEEEEvNS4_8identityES10_S1A_vS1B_EENS_8epilogue10collective18CollectiveEpilogueINS1D_23Sm100TmaWarpSpecializedILi3ELi2ELi32ELb1ELb0EEEJNS5_IJNSA_ILi128EEESG_SG_EEENS5_IJNSS_IS1I_SC_EENSS_INSA_ILi32EEESC_EEEEESI_SJ_SI_SJ_NS1D_6fusion15FusionCallbacksIS1H_NS1O_17LinCombPerRowBiasISI_fSI_SI_fLi8ELNS_15FloatRoundStyleE2EEES1J_S1N_JEEENS4_5SM1004TMEM4LOAD26SM100_TMEM_LOAD_32dp32b32xENS4_13SM90_TMA_LOADENS11_INS12_ILi2ELi4ELi3EEES15_NSS_INS5_IJS16_S1L_EEENS5_IJS1L_SC_EEEEEEENS4_39AutoVectorizingCopyWithAssumedAlignmentILi128EEENS4_14SM90_TMA_STOREES23_S25_S25_EEEvvEEEEvNT_6ParamsE --------------------------
	.section	.text._ZN7cutlass13device_kernelINS_4gemm6kernel13GemmUniversalIN4cute5tupleIJiiiiEEENS1_10collective13CollectiveMmaINS1_35MainloopSm100TmaUmmaWarpSpecializedILi10ELi2ELi4ENS5_IJNS4_1CILi2EEENSA_ILi1EEESC_EEEEENS5_IJNSA_ILi256EEENSA_ILi64EEESG_EEENS_10bfloat16_tENS5_IJlSC_lEEESI_SJ_NS4_8TiledMMAINS4_8MMA_AtomIJNS4_26SM100_MMA_F16BF16_2x1SM_SSISI_SI_fLi256ELi64ELNS4_4UMMA5MajorE0ELSO_0ELNSN_7ScaleInE0ELSP_0EEEEEENS4_6LayoutINS5_IJSC_SC_SC_EEENS5_IJNSA_ILi0EEESU_SU_EEEEENS5_IJNS4_10UnderscoreESX_SX_EEEEENS4_18SM100_TMA_2SM_LOADENS4_14ComposedLayoutINS4_7SwizzleILi3ELi4ELi3EEENS4_18smem_ptr_flag_bitsILi16EEENSS_INS5_IJNSA_ILi8EEESG_EEENS5_IJSG_SC_EEEEEEEvNS4_8identityES10_S1A_vS1B_EENS_8epilogue10collective18CollectiveEpilogueINS1D_23Sm100TmaWarpSpecializedILi3ELi2ELi32ELb1ELb0EEEJNS5_IJNSA_ILi128EEESG_SG_EEENS5_IJNSS_IS1I_SC_EENSS_INSA_ILi32EEESC_EEEEESI_SJ_SI_SJ_NS1D_6fusion15FusionCallbacksIS1H_NS1O_17LinCombPerRowBiasISI_fSI_SI_fLi8ELNS_15FloatRoundStyleE2EEES1J_S1N_JEEENS4_5SM1004TMEM4LOAD26SM100_TMEM_LOAD_32dp32b32xENS4_13SM90_TMA_LOADENS11_INS12_ILi2ELi4ELi3EEES15_NSS_INS5_IJS16_S1L_EEENS5_IJS1L_SC_EEEEEEENS4_39AutoVectorizingCopyWithAssumedAlignmentILi128EEENS4_14SM90_TMA_STOREES23_S25_S25_EEEvvEEEEvNT_6ParamsE,"ax",@progbits
	.align	128
.text._ZN7cutlass13device_kernelINS_4gemm6kernel13GemmUniversalIN4cute5tupleIJiiiiEEENS1_10collective13CollectiveMmaINS1_35MainloopSm100TmaUmmaWarpSpecializedILi10ELi2ELi4ENS5_IJNS4_1CILi2EEENSA_ILi1EEESC_EEEEENS5_IJNSA_ILi256EEENSA_ILi64EEESG_EEENS_10bfloat16_tENS5_IJlSC_lEEESI_SJ_NS4_8TiledMMAINS4_8MMA_AtomIJNS4_26SM100_MMA_F16BF16_2x1SM_SSISI_SI_fLi256ELi64ELNS4_4UMMA5MajorE0ELSO_0ELNSN_7ScaleInE0ELSP_0EEEEEENS4_6LayoutINS5_IJSC_SC_SC_EEENS5_IJNSA_ILi0EEESU_SU_EEEEENS5_IJNS4_10UnderscoreESX_SX_EEEEENS4_18SM100_TMA_2SM_LOADENS4_14ComposedLayoutINS4_7SwizzleILi3ELi4ELi3EEENS4_18smem_ptr_flag_bitsILi16EEENSS_INS5_IJNSA_ILi8EEESG_EEENS5_IJSG_SC_EEEEEEEvNS4_8identityES10_S1A_vS1B_EENS_8epilogue10collective18CollectiveEpilogueINS1D_23Sm100TmaWarpSpecializedILi3ELi2ELi32ELb1ELb0EEEJNS5_IJNSA_ILi128EEESG_SG_EEENS5_IJNSS_IS1I_SC_EENSS_INSA_ILi32EEESC_EEEEESI_SJ_SI_SJ_NS1D_6fusion15FusionCallbacksIS1H_NS1O_17LinCombPerRowBiasISI_fSI_SI_fLi8ELNS_15FloatRoundStyleE2EEES1J_S1N_JEEENS4_5SM1004TMEM4LOAD26SM100_TMEM_LOAD_32dp32b32xENS4_13SM90_TMA_LOADENS11_INS12_ILi2ELi4ELi3EEES15_NSS_INS5_IJS16_S1L_EEENS5_IJS1L_SC_EEEEEEENS4_39AutoVectorizingCopyWithAssumedAlignmentILi128EEENS4_14SM90_TMA_STOREES23_S25_S25_EEEvvEEEEvNT_6ParamsE:
        .type           _ZN7cutlass13device_kernelINS_4gemm6kernel13GemmUniversalIN4cute5tupleIJiiiiEEENS1_10collective13CollectiveMmaINS1_35MainloopSm100TmaUmmaWarpSpecializedILi10ELi2ELi4ENS5_IJNS4_1CILi2EEENSA_ILi1EEESC_EEEEENS5_IJNSA_ILi256EEENSA_ILi64EEESG_EEENS_10bfloat16_tENS5_IJlSC_lEEESI_SJ_NS4_8TiledMMAINS4_8MMA_AtomIJNS4_26SM100_MMA_F16BF16_2x1SM_SSISI_SI_fLi256ELi64ELNS4_4UMMA5MajorE0ELSO_0ELNSN_7ScaleInE0ELSP_0EEEEEENS4_6LayoutINS5_IJSC_SC_SC_EEENS5_IJNSA_ILi0EEESU_SU_EEEEENS5_IJNS4_10UnderscoreESX_SX_EEEEENS4_18SM100_TMA_2SM_LOADENS4_14ComposedLayoutINS4_7SwizzleILi3ELi4ELi3EEENS4_18smem_ptr_flag_bitsILi16EEENSS_INS5_IJNSA_ILi8EEESG_EEENS5_IJSG_SC_EEEEEEEvNS4_8identityES10_S1A_vS1B_EENS_8epilogue10collective18CollectiveEpilogueINS1D_23Sm100TmaWarpSpecializedILi3ELi2ELi32ELb1ELb0EEEJNS5_IJNSA_ILi128EEESG_SG_EEENS5_IJNSS_IS1I_SC_EENSS_INSA_ILi32EEESC_EEEEESI_SJ_SI_SJ_NS1D_6fusion15FusionCallbacksIS1H_NS1O_17LinCombPerRowBiasISI_fSI_SI_fLi8ELNS_15FloatRoundStyleE2EEES1J_S1N_JEEENS4_5SM1004TMEM4LOAD26SM100_TMEM_LOAD_32dp32b32xENS4_13SM90_TMA_LOADENS11_INS12_ILi2ELi4ELi3EEES15_NSS_INS5_IJS16_S1L_EEENS5_IJS1L_SC_EEEEEEENS4_39AutoVectorizingCopyWithAssumedAlignmentILi128EEENS4_14SM90_TMA_STOREES23_S25_S25_EEEvvEEEEvNT_6ParamsE,@function
        .size           _ZN7cutlass13device_kernelINS_4gemm6kernel13GemmUniversalIN4cute5tupleIJiiiiEEENS1_10collective13CollectiveMmaINS1_35MainloopSm100TmaUmmaWarpSpecializedILi10ELi2ELi4ENS5_IJNS4_1CILi2EEENSA_ILi1EEESC_EEEEENS5_IJNSA_ILi256EEENSA_ILi64EEESG_EEENS_10bfloat16_tENS5_IJlSC_lEEESI_SJ_NS4_8TiledMMAINS4_8MMA_AtomIJNS4_26SM100_MMA_F16BF16_2x1SM_SSISI_SI_fLi256ELi64ELNS4_4UMMA5MajorE0ELSO_0ELNSN_7ScaleInE0ELSP_0EEEEEENS4_6LayoutINS5_IJSC_SC_SC_EEENS5_IJNSA_ILi0EEESU_SU_EEEEENS5_IJNS4_10UnderscoreESX_SX_EEEEENS4_18SM100_TMA_2SM_LOADENS4_14ComposedLayoutINS4_7SwizzleILi3ELi4ELi3EEENS4_18smem_ptr_flag_bitsILi16EEENSS_INS5_IJNSA_ILi8EEESG_EEENS5_IJSG_SC_EEEEEEEvNS4_8identityES10_S1A_vS1B_EENS_8epilogue10collective18CollectiveEpilogueINS1D_23Sm100TmaWarpSpecializedILi3ELi2ELi32ELb1ELb0EEEJNS5_IJNSA_ILi128EEESG_SG_EEENS5_IJNSS_IS1I_SC_EENSS_INSA_ILi32EEESC_EEEEESI_SJ_SI_SJ_NS1D_6fusion15FusionCallbacksIS1H_NS1O_17LinCombPerRowBiasISI_fSI_SI_fLi8ELNS_15FloatRoundStyleE2EEES1J_S1N_JEEENS4_5SM1004TMEM4LOAD26SM100_TMEM_LOAD_32dp32b32xENS4_13SM90_TMA_LOADENS11_INS12_ILi2ELi4ELi3EEES15_NSS_INS5_IJS16_S1L_EEENS5_IJS1L_SC_EEEEEEENS4_39AutoVectorizingCopyWithAssumedAlignmentILi128EEENS4_14SM90_TMA_STOREES23_S25_S25_EEEvvEEEEvNT_6ParamsE,(.L_x_195 - _ZN7cutlass13device_kernelINS_4gemm6kernel13GemmUniversalIN4cute5tupleIJiiiiEEENS1_10collective13CollectiveMmaINS1_35MainloopSm100TmaUmmaWarpSpecializedILi10ELi2ELi4ENS5_IJNS4_1CILi2EEENSA_ILi1EEESC_EEEEENS5_IJNSA_ILi256EEENSA_ILi64EEESG_EEENS_10bfloat16_tENS5_IJlSC_lEEESI_SJ_NS4_8TiledMMAINS4_8MMA_AtomIJNS4_26SM100_MMA_F16BF16_2x1SM_SSISI_SI_fLi256ELi64ELNS4_4UMMA5MajorE0ELSO_0ELNSN_7ScaleInE0ELSP_0EEEEEENS4_6LayoutINS5_IJSC_SC_SC_EEENS5_IJNSA_ILi0EEESU_SU_EEEEENS5_IJNS4_10UnderscoreESX_SX_EEEEENS4_18SM100_TMA_2SM_LOADENS4_14ComposedLayoutINS4_7SwizzleILi3ELi4ELi3EEENS4_18smem_ptr_flag_bitsILi16EEENSS_INS5_IJNSA_ILi8EEESG_EEENS5_IJSG_SC_EEEEEEEvNS4_8identityES10_S1A_vS1B_EENS_8epilogue10collective18CollectiveEpilogueINS1D_23Sm100TmaWarpSpecializedILi3ELi2ELi32ELb1ELb0EEEJNS5_IJNSA_ILi128EEESG_SG_EEENS5_IJNSS_IS1I_SC_EENSS_INSA_ILi32EEESC_EEEEESI_SJ_SI_SJ_NS1D_6fusion15FusionCallbacksIS1H_NS1O_17LinCombPerRowBiasISI_fSI_SI_fLi8ELNS_15FloatRoundStyleE2EEES1J_S1N_JEEENS4_5SM1004TMEM4LOAD26SM100_TMEM_LOAD_32dp32b32xENS4_13SM90_TMA_LOADENS11_INS12_ILi2ELi4ELi3EEES15_NSS_INS5_IJS16_S1L_EEENS5_IJS1L_SC_EEEEEEENS4_39AutoVectorizingCopyWithAssumedAlignmentILi128EEENS4_14SM90_TMA_STOREES23_S25_S25_EEEvvEEEEvNT_6ParamsE)
        .other          _ZN7cutlass13device_kernelINS_4gemm6kernel13GemmUniversalIN4cute5tupleIJiiiiEEENS1_10collective13CollectiveMmaINS1_35MainloopSm100TmaUmmaWarpSpecializedILi10ELi2ELi4ENS5_IJNS4_1CILi2EEENSA_ILi1EEESC_EEEEENS5_IJNSA_ILi256EEENSA_ILi64EEESG_EEENS_10bfloat16_tENS5_IJlSC_lEEESI_SJ_NS4_8TiledMMAINS4_8MMA_AtomIJNS4_26SM100_MMA_F16BF16_2x1SM_SSISI_SI_fLi256ELi64ELNS4_4UMMA5MajorE0ELSO_0ELNSN_7ScaleInE0ELSP_0EEEEEENS4_6LayoutINS5_IJSC_SC_SC_EEENS5_IJNSA_ILi0EEESU_SU_EEEEENS5_IJNS4_10UnderscoreESX_SX_EEEEENS4_18SM100_TMA_2SM_LOADENS4_14ComposedLayoutINS4_7SwizzleILi3ELi4ELi3EEENS4_18smem_ptr_flag_bitsILi16EEENSS_INS5_IJNSA_ILi8EEESG_EEENS5_IJSG_SC_EEEEEEEvNS4_8identityES10_S1A_vS1B_EENS_8epilogue10collective18CollectiveEpilogueINS1D_23Sm100TmaWarpSpecializedILi3ELi2ELi32ELb1ELb0EEEJNS5_IJNSA_ILi128EEESG_SG_EEENS5_IJNSS_IS1I_SC_EENSS_INSA_ILi32EEESC_EEEEESI_SJ_SI_SJ_NS1D_6fusion15FusionCallbacksIS1H_NS1O_17LinCombPerRowBiasISI_fSI_SI_fLi8ELNS_15FloatRoundStyleE2EEES1J_S1N_JEEENS4_5SM1004TMEM4LOAD26SM100_TMEM_LOAD_32dp32b32xENS4_13SM90_TMA_LOADENS11_INS12_ILi2ELi4ELi3EEES15_NSS_INS5_IJS16_S1L_EEENS5_IJS1L_SC_EEEEEEENS4_39AutoVectorizingCopyWithAssumedAlignmentILi128EEENS4_14SM90_TMA_STOREES23_S25_S25_EEEvvEEEEvNT_6ParamsE,@"STO_CUDA_ENTRY STV_DEFAULT"
_ZN7cutlass13device_kernelINS_4gemm6kernel13GemmUniversalIN4cute5tupleIJiiiiEEENS1_10collective13CollectiveMmaINS1_35MainloopSm100TmaUmmaWarpSpecializedILi10ELi2ELi4ENS5_IJNS4_1CILi2EEENSA_ILi1EEESC_EEEEENS5_IJNSA_ILi256EEENSA_ILi64EEESG_EEENS_10bfloat16_tENS5_IJlSC_lEEESI_SJ_NS4_8TiledMMAINS4_8MMA_AtomIJNS4_26SM100_MMA_F16BF16_2x1SM_SSISI_SI_fLi256ELi64ELNS4_4UMMA5MajorE0ELSO_0ELNSN_7ScaleInE0ELSP_0EEEEEENS4_6LayoutINS5_IJSC_SC_SC_EEENS5_IJNSA_ILi0EEESU_SU_EEEEENS5_IJNS4_10UnderscoreESX_SX_EEEEENS4_18SM100_TMA_2SM_LOADENS4_14ComposedLayoutINS4_7SwizzleILi3ELi4ELi3EEENS4_18smem_ptr_flag_bitsILi16EEENSS_INS5_IJNSA_ILi8EEESG_EEENS5_IJSG_SC_EEEEEEEvNS4_8identityES10_S1A_vS1B_EENS_8epilogue10collective18CollectiveEpilogueINS1D_23Sm100TmaWarpSpecializedILi3ELi2ELi32ELb1ELb0EEEJNS5_IJNSA_ILi128EEESG_SG_EEENS5_IJNSS_IS1I_SC_EENSS_INSA_ILi32EEESC_EEEEESI_SJ_SI_SJ_NS1D_6fusion15FusionCallbacksIS1H_NS1O_17LinCombPerRowBiasISI_fSI_SI_fLi8ELNS_15FloatRoundStyleE2EEES1J_S1N_JEEENS4_5SM1004TMEM4LOAD26SM100_TMEM_LOAD_32dp32b32xENS4_13SM90_TMA_LOADENS11_INS12_ILi2ELi4ELi3EEES15_NSS_INS5_IJS16_S1L_EEENS5_IJS1L_SC_EEEEEEENS4_39AutoVectorizingCopyWithAssumedAlignmentILi128EEENS4_14SM90_TMA_STOREES23_S25_S25_EEEvvEEEEvNT_6ParamsE:
[----:B------:R-:W1:Y:S01]  /*0000*/  LDC R1, c[0x0][0x37c] ;  /* 0x0000df00ff017b82 */ /* 0x000e620000000800 */
[----:B------:R-:W2:Y:S01]  /*0010*/  S2R R0, SR_TID.X ;  /* 0x0000000000007919 */ /* 0x000ea20000002100 */
[----:B------:R-:W3:Y:S06]  /*0020*/  LDCU.64 UR8, c[0x0][0x890] ;  /* 0x00011200ff0877ac */ /* 0x000eec0008000a00 */
[----:B------:R-:W4:Y:S01]  /*0030*/  S2UR UR46, SR_CgaCtaId ;  /* 0x00000000002e79c3 */ /* 0x000f220000008800 */
[----:B------:R-:W-:Y:S01]  /*0040*/  PRMT R98, RZ, 0x7610, R98 ;  /* 0x00007610ff627816 */ /* 0x000fe20000000062 */
[----:B------:R-:W1:Y:S01]  /*0050*/  LDCU.64 UR48, c[0x0][0x358] ;  /* 0x00006b00ff3077ac */ /* 0x000e620008000a00 */
[----:B------:R-:W-:-:S02]  /*0060*/  ELECT P0, URZ, PT ;  /* 0x0000000000ff782f */ /* 0x000fc40003800000 */
[----:B---3--:R-:W-:-:S04]  /*0070*/  ISETP.NE.U32.AND P1, PT, RZ, UR8, PT ;  /* 0x00000008ff007c0c */ /* 0x008fc8000bf25070 */
[----:B------:R-:W-:Y:S01]  /*0080*/  ISETP.NE.AND.EX P2, PT, RZ, UR9, PT, P1 ;  /* 0x00000009ff007c0c */ /* 0x000fe2000bf45310 */
[----:B----4-:R-:W-:Y:S02]  /*0090*/  ULOP3.LUT UR5, UR46, 0x1, URZ, 0xc0, !UPT ;  /* 0x000000012e057892 */ /* 0x010fe4000f8ec0ff */
[----:B------:R-:W-:Y:S01]  /*00a0*/  ULOP3.LUT UR4, UR46, 0x1, URZ, 0x3c, !UPT ;  /* 0x000000012e047892 */ /* 0x000fe2000f8e3cff */
[----:B--2---:R-:W-:-:S05]  /*00b0*/  SHF.R.U32.HI R102, RZ, 0x5, R0 ;  /* 0x00000005ff667819 */ /* 0x004fca0000011600 */
[----:B------:R-:W2:Y:S02]  /*00c0*/  SHFL.IDX PT, R2, R102, RZ, 0x1f ;  /* 0x00001fff66027589 */ /* 0x000ea400000e0000 */
[----:B--2---:R-:W-:Y:S02]  /*00d0*/  R2UR UR10, R2 ;  /* 0x00000000020a72ca */ /* 0x004fe400000e0000 */
[----:B-1----:R-:W-:Y:S05]  /*00e0*/  @P2 BRA `(.L_x_0) ;  /* 0x00000000002c2947 */ /* 0x002fea0003800000 */
[----:B------:R-:W1:Y:S02]  /*00f0*/  LDCU.64 UR6, c[0x0][0x888] ;  /* 0x00011100ff0677ac */ /* 0x000e640008000a00 */
[----:B-1----:R-:W-:-:S04]  /*0100*/  UISETP.NE.U32.AND UP0, UPT, UR6, URZ, UPT ;  /* 0x000000ff0600728c */ /* 0x002fc8000bf05070 */
[----:B------:R-:W-:-:S09]  /*0110*/  UISETP.NE.AND.EX UP0, UPT, UR7, URZ, UPT, UP0 ;  /* 0x000000ff0700728c */ /* 0x000fd2000bf05300 */
[----:B------:R-:W-:Y:S05]  /*0120*/  BRA.U !UP0, `(.L_x_1) ;  /* 0x0000000108107547 */ /* 0x000fea000b800000 */
[----:B------:R-:W1:Y:S02]  /*0130*/  LDC.64 R48, c[0x0][0x888] ;  /* 0x00022200ff307b82 */ /* 0x000e640000000a00 */
[----:B-1----:R1:W5:Y:S01]  /*0140*/  LDG.E R48, desc[UR48][R48.64] ;  /* 0x0000003030307981 */ /* 0x002362000c1e1900 */
[----:B------:R-:W-:Y:S01]  /*0150*/  HFMA2 R98, -RZ, RZ, 0, 5.9604644775390625e-08 ;  /* 0x00000001ff627431 */ /* 0x000fe200000001ff */
[----:B------:R-:W-:Y:S05]  /*0160*/  BRA `(.L_x_0) ;  /* 0x00000000000c7947 */ /* 0x000fea0003800000 */
.L_x_1:
[----:B------:R-:W1:Y:S01]  /*0170*/  LDCU UR6, c[0x0][0x880] ;  /* 0x00011000ff0677ac */ /* 0x000e620008000800 */
[----:B------:R-:W-:Y:S01]  /*0180*/  HFMA2 R98, -RZ, RZ, 0, 5.9604644775390625e-08 ;  /* 0x00000001ff627431 */ /* 0x000fe200000001ff */
[----:B-1----:R-:W-:-:S07]  /*0190*/  MOV R48, UR6 ;  /* 0x0000000600307c02 */ /* 0x002fce0008000f00 */
.L_x_0:
[----:B------:R-:W2:Y:S02]  /*01a0*/  LDCU.64 UR6, c[0x0][0x8b0] ;  /* 0x00011600ff0677ac */ /* 0x000ea40008000a00 */
[----:B--2---:R-:W-:-:S04]  /*01b0*/  UISETP.NE.U32.AND UP0, UPT, UR6, URZ, UPT ;  /* 0x000000ff0600728c */ /* 0x004fc8000bf05070 */
[----:B------:R-:W-:-:S09]  /*01c0*/  UISETP.NE.AND.EX UP0, UPT, UR7, URZ, UPT, UP0 ;  /* 0x000000ff0700728c */ /* 0x000fd2000bf05300 */
[----:B------:R-:W-:Y:S05]  /*01d0*/  BRA.U UP0, `(.L_x_2) ;  /* 0x0000000100247547 */ /* 0x000fea000b800000 */
[----:B------:R-:W2:Y:S02]  /*01e0*/  LDCU.64 UR6, c[0x0][0x8a8] ;  /* 0x00011500ff0677ac */ /* 0x000ea40008000a00 */
[----:B--2---:R-:W-:-:S04]  /*01f0*/  UISETP.NE.U32.AND UP0, UPT, UR6, URZ, UPT ;  /* 0x000000ff0600728c */ /* 0x004fc8000bf05070 */
[----:B------:R-:W-:-:S09]  /*0200*/  UISETP.NE.AND.EX UP0, UPT, UR7, URZ, UPT, UP0 ;  /* 0x000000ff0700728c */ /* 0x000fd2000bf05300 */
[----:B------:R-:W-:Y:S05]  /*0210*/  BRA.U !UP0, `(.L_x_3) ;  /* 0x00000001080c7547 */ /* 0x000fea000b800000 */
[----:B------:R-:W2:Y:S02]  /*0220*/  LDC.64 R2, c[0x0][0x8a8] ;  /* 0x00022a00ff027b82 */ /* 0x000ea40000000a00 */
[----:B--2---:R2:W5:Y:S01]  /*0230*/  LDG.E R47, desc[UR48][R2.64] ;  /* 0x00000030022f7981 */ /* 0x004562000c1e1900 */
[----:B------:R-:W-:Y:S05]  /*0240*/  BRA `(.L_x_2) ;  /* 0x0000000000087947 */ /* 0x000fea0003800000 */
.L_x_3:
[----:B------:R-:W2:Y:S02]  /*0250*/  LDCU UR6, c[0x0][0x8a0] ;  /* 0x00011400ff0677ac */ /* 0x000ea40008000800 */
[----:B--2---:R-:W-:Y:S02]  /*0260*/  MOV R47, UR6 ;  /* 0x00000006002f7c02 */ /* 0x004fe40008000f00 */
.L_x_2:
[----:B--2---:R-:W-:Y:S01]  /*0270*/  IMAD.U32 R2, RZ, RZ, UR10 ;  /* 0x0000000aff027e24 */ /* 0x004fe2000f8e00ff */
[----:B------:R-:W-:Y:S04]  /*0280*/  BSSY.RECONVERGENT B0, `(.L_x_4) ;  /* 0x000000c000007945 */ /* 0x000fe80003800200 */
[C---:B------:R-:W-:Y:S02]  /*0290*/  ISETP.NE.OR P3, PT, R2.reuse, 0x1, !P0 ;  /* 0x000000010200780c */ /* 0x040fe40004765670 */
[----:B------:R-:W-:-:S11]  /*02a0*/  ISETP.NE.OR P2, PT, R2, 0x3, !P0 ;  /* 0x000000030200780c */ /* 0x000fd60004745670 */
[----:B------:R-:W-:Y:S05]  /*02b0*/  @P3 BRA `(.L_x_5) ;  /* 0x0000000000203947 */ /* 0x000fea0003800000 */
[----:B------:R-:W2:Y:S02]  /*02c0*/  LDCU.64 UR6, c[0x0][0x348] ;  /* 0x00006900ff0677ac */ /* 0x000ea40008000a00 */
[----:B--2---:R-:W-:Y:S02]  /*02d0*/  UIADD3 UR12, UP1, UPT, UR6, 0x80, URZ ;  /* 0x00000080060c7890 */ /* 0x004fe4000ff3e0ff */
[----:B------:R-:W-:Y:S02]  /*02e0*/  UIADD3 UR6, UP0, UPT, UR6, 0x180, URZ ;  /* 0x0000018006067890 */ /* 0x000fe4000ff1e0ff */
[----:B------:R-:W-:Y:S02]  /*02f0*/  UIADD3.X UR13, UPT, UPT, URZ, UR7, URZ, UP1, !UPT ;  /* 0x00000007ff0d7290 */ /* 0x000fe40008ffe4ff */
[----:B------:R-:W-:-:S07]  /*0300*/  UIADD3.X UR7, UPT, UPT, URZ, UR7, URZ, UP0, !UPT ;  /* 0x00000007ff077290 */ /* 0x000fce00087fe4ff */
[----:B------:R2:W-:Y:S02]  /*0310*/  UTMACCTL.PF [UR12] ;  /* 0x000000000c0079b9 */ /* 0x0005e40008040000 */
[----:B------:R2:W-:Y:S02]  /*0320*/  UTMACCTL.PF [UR6] ;  /* 0x00000000060079b9 */ /* 0x0005e40008040000 */
[----:B--2---:R-:W-:Y:S01]  /*0330*/  NOP ;  /* 0x0000000000007918 */ /* 0x004fe20000000000 */
.L_x_5:
[----:B------:R-:W-:Y:S05]  /*0340*/  BSYNC.RECONVERGENT B0 ;  /* 0x0000000000007941 */ /* 0x000fea0003800200 */
.L_x_4:
[----:B------:R-:W-:Y:S04]  /*0350*/  BSSY.RECONVERGENT B0, `(.L_x_6) ;  /* 0x000000a000007945 */ /* 0x000fe80003800200 */
        /* <DEDUP_REMOVED lines=9> */
.L_x_7:
[----:B------:R-:W-:Y:S05]  /*03f0*/  BSYNC.RECONVERGENT B0 ;  /* 0x0000000000007941 */ /* 0x000fea0003800200 */
.L_x_6:
[----:B------:R-:W2:Y:S01]  /*0400*/  LDCU.64 UR6, c[0x0][0x888] ;  /* 0x00011100ff0677ac */ /* 0x000ea20008000a00 */
[----:B------:R-:W-:Y:S01]  /*0410*/  ISETP.NE.AND.EX P1, PT, RZ, UR9, PT, P1 ;  /* 0x00000009ff007c0c */ /* 0x000fe2000bf25310 */
[----:B------:R-:W-:Y:S02]  /*0420*/  UPLOP3.LUT UP5, UPT, UPT, UPT, UPT, 0x80, 0x8 ;  /* 0x000000000008789c */ /* 0x000fe40003faf070 */
[----:B--2---:R-:W-:-:S04]  /*0430*/  UISETP.NE.U32.AND UP4, UPT, UR6, URZ, UPT ;  /* 0x000000ff0600728c */ /* 0x004fc8000bf85070 */
[----:B------:R-:W-:-:S06]  /*0440*/  UISETP.NE.AND.EX UP4, UPT, UR7, URZ, UPT, UP4 ;  /* 0x000000ff0700728c */ /* 0x000fcc000bf85340 */
[----:B------:R-:W-:-:S13]  /*0450*/  PLOP3.LUT P2, PT, PT, PT, UP4, 0x80, 0x8 ;  /* 0x000000000008781c */ /* 0x000fda0003f4f048 */
[----:B------:R-:W-:Y:S05]  /*0460*/  @P2 BRA P1, `(.L_x_8) ;  /* 0x0000000000202947 */ /* 0x000fea0000800000 */
[----:B------:R-:W-:Y:S01]  /*0470*/  UISETP.NE.U32.AND UP1, UPT, UR8, URZ, UPT ;  /* 0x000000ff0800728c */ /* 0x000fe2000bf25070 */
[----:B-----5:R-:W-:Y:S01]  /*0480*/  FSETP.NEU.AND P1, PT, R48, RZ, PT ;  /* 0x000000ff3000720b */ /* 0x020fe20003f2d000 */
[----:B------:R-:W-:Y:S02]  /*0490*/  USEL UR6, URZ, 0xffffffff, UP4 ;  /* 0xffffffffff067887 */ /* 0x000fe4000a000000 */
[----:B------:R-:W-:-:S10]  /*04a0*/  UISETP.NE.AND.EX UP1, UPT, UR9, URZ, UPT, UP1 ;  /* 0x000000ff0900728c */ /* 0x000fd4000bf25310 */
[----:B------:R-:W-:Y:S01]  /*04b0*/  VOTEU.ANY UP0, P1 ;  /* 0x0000000000ff7886 */ /* 0x000fe20000800100 */
[----:B------:R-:W-:-:S04]  /*04c0*/  @!UP1 USEL UR6, URZ, 0xffffffff, UP0 ;  /* 0xffffffffff069887 */ /* 0x000fc80008000000 */
[----:B------:R-:W-:-:S04]  /*04d0*/  ULOP3.LUT UR6, UR6, 0x1, URZ, 0xc0, !UPT ;  /* 0x0000000106067892 */ /* 0x000fc8000f8ec0ff */
[----:B------:R-:W-:-:S11]  /*04e0*/  UISETP.NE.U32.AND UP5, UPT, UR6, 0x1, UPT ;  /* 0x000000010600788c */ /* 0x000fd6000bfa5070 */
.L_x_8:
[----:B------:R-:W2:Y:S01]  /*04f0*/  SHFL.IDX PT, R2, R102, RZ, 0x1f ;  /* 0x00001fff66027589 */ /* 0x000ea200000e0000 */
[----:B------:R-:W-:-:S04]  /*0500*/  UISETP.NE.AND UP0, UPT, UR10, 0x2, UPT ;  /* 0x000000020a00788c */ /* 0x000fc8000bf05270 */
[----:B------:R-:W-:Y:S02]  /*0510*/  UISETP.EQ.AND UP1, UPT, UR5, URZ, !UP0 ;  /* 0x000000ff0500728c */ /* 0x000fe4000c722270 */
[----:B------:R-:W-:-:S04]  /*0520*/  USEL UR7, URZ, 0x1, UP0 ;  /* 0x00000001ff077887 */ /* 0x000fc80008000000 */
[----:B------:R-:W-:Y:S02]  /*0530*/  PLOP3.LUT P5, PT, P0, PT, UP1, 0x80, 0x8 ;  /* 0x000000000008781c */ /* 0x000fe400007af018 */
[----:B--2---:R-:W-:-:S13]  /*0540*/  ISETP.NE.AND P1, PT, R2, RZ, PT ;  /* 0x000000ff0200720c */ /* 0x004fda0003f25270 */
[----:B------:R-:W-:Y:S05]  /*0550*/  @P1 BRA `(.L_x_9) ;  /* 0x0000000000801947 */ /* 0x000fea0003800000 */
[----:B------:R-:W-:Y:S01]  /*0560*/  ELECT P1, URZ, PT ;  /* 0x0000000000ff782f */ /* 0x000fe20003820000 */
[----:B------:R-:W-:-:S12]  /*0570*/  BSSY.RECONVERGENT B0, `(.L_x_9) ;  /* 0x000001e000007945 */ /* 0x000fd80003800200 */
[----:B------:R-:W-:Y:S05]  /*0580*/  @!P1 BRA `(.L_x_10) ;  /* 0x0000000000709947 */ /* 0x000fea0003800000 */
[----:B------:R-:W-:Y:S01]  /*0590*/  UMOV UR8, 0x400 ;  /* 0x0000040000087882 */ /* 0x000fe20000000000 */
[----:B------:R-:W-:Y:S01]  /*05a0*/  UMOV UR6, 0x1 ;  /* 0x0000000100067882 */ /* 0x000fe20000000000 */
[----:B------:R-:W-:Y:S02]  /*05b0*/  ULEA UR8, UR46, UR8, 0x18 ;  /* 0x000000082e087291 */ /* 0x000fe4000f8ec0ff */
[----:B------:R-:W-:-:S04]  /*05c0*/  UIADD3 UR12, UPT, UPT, -UR6, 0x100000, URZ ;  /* 0x00100000060c7890 */ /* 0x000fc8000fffe1ff */
[----:B------:R-:W-:Y:S02]  /*05d0*/  USHF.L.U32 UR13, UR12, 0xb, URZ ;  /* 0x0000000b0c0d7899 */ /* 0x000fe400080006ff */
[----:B------:R-:W-:Y:S01]  /*05e0*/  USHF.L.U32 UR12, UR12, 0x1, URZ ;  /* 0x000000010c0c7899 */ /* 0x000fe200080006ff */
[----:B------:R-:W2:Y:S11]  /*05f0*/  FENCE.VIEW.ASYNC.S ;  /* 0x00000000000073c6 */ /* 0x000eb60000000000 */
[----:B--2---:R2:W3:Y:S01]  /*0600*/  SYNCS.EXCH.64 URZ, [UR8], UR12 ;  /* 0x0000000c08ff75b2 */ /* 0x0044e20008000100 */
[----:B------:R2:W4:Y:S01]  /*0610*/  SYNCS.EXCH.64 URZ, [UR8+0x50], UR12 ;  /* 0x0000500c08ff75b2 */ /* 0x0005220008000100 */
[----:B------:R2:W1:Y:S01]  /*0620*/  SYNCS.EXCH.64 URZ, [UR8+0x8], UR12 ;  /* 0x0000080c08ff75b2 */ /* 0x0004620008000100 */
        /* <DEDUP_REMOVED lines=16> */
[----:B------:R2:W1:Y:S02]  /*0730*/  SYNCS.EXCH.64 URZ, [UR8+0x98], UR12 ;  /* 0x0000980c08ff75b2 */ /* 0x0004640008000100 */
[----:B--2---:R-:W-:Y:S01]  /*0740*/  NOP ;  /* 0x0000000000007918 */ /* 0x004fe20000000000 */
.L_x_10:
[----:B------:R-:W-:Y:S05]  /*0750*/  BSYNC.RECONVERGENT B0 ;  /* 0x0000000000007941 */ /* 0x000fea0003800200 */
.L_x_9:
[----:B------:R-:W2:Y:S01]  /*0760*/  SHFL.IDX PT, R2, R102, RZ, 0x1f ;  /* 0x00001fff66027589 */ /* 0x000ea200000e0000 */
[----:B------:R-:W-:Y:S01]  /*0770*/  NOP ;  /* 0x0000000000007918 */ /* 0x000fe20000000000 */
[----:B--2---:R-:W-:-:S13]  /*0780*/  ISETP.NE.AND P1, PT, R2, 0x1, PT ;  /* 0x000000010200780c */ /* 0x004fda0003f25270 */
[----:B------:R-:W-:Y:S05]  /*0790*/  @P1 BRA `(.L_x_11) ;  /* 0x00000000004c1947 */ /* 0x000fea0003800000 */
[----:B------:R-:W-:Y:S01]  /*07a0*/  UMOV UR9, 0x400 ;  /* 0x0000040000097882 */ /* 0x000fe20000000000 */
[----:B------:R-:W-:Y:S01]  /*07b0*/  UMOV UR8, 0x20 ;  /* 0x0000002000087882 */ /* 0x000fe20000000000 */
[----:B------:R-:W-:Y:S01]  /*07c0*/  UMOV UR6, 0x80 ;  /* 0x0000008000067882 */ /* 0x000fe20000000000 */
[----:B------:R-:W-:Y:S02]  /*07d0*/  ULEA UR9, UR46, UR9, 0x18 ;  /* 0x000000092e097291 */ /* 0x000fe4000f8ec0ff */
[----:B------:R-:W-:-:S04]  /*07e0*/  UIADD3 UR12, UPT, UPT, -UR8, 0x100000, URZ ;  /* 0x00100000080c7890 */ /* 0x000fc8000fffe1ff */
[----:B------:R-:W-:Y:S02]  /*07f0*/  USHF.L.U32 UR13, UR12, 0xb, URZ ;  /* 0x0000000b0c0d7899 */ /* 0x000fe400080006ff */
[----:B------:R-:W-:Y:S02]  /*0800*/  USHF.L.U32 UR12, UR12, 0x1, URZ ;  /* 0x000000010c0c7899 */ /* 0x000fe400080006ff */
[----:B------:R-:W-:-:S04]  /*0810*/  UIADD3 UR14, UPT, UPT, -UR6, 0x100000, URZ ;  /* 0x00100000060e7890 */ /* 0x000fc8000fffe1ff */
[----:B------:R-:W-:Y:S02]  /*0820*/  USHF.L.U32 UR15, UR14, 0xb, URZ ;  /* 0x0000000b0e0f7899 */ /* 0x000fe400080006ff */
[----:B------:R-:W-:Y:S01]  /*0830*/  USHF.L.U32 UR14, UR14, 0x1, URZ ;  /* 0x000000010e0e7899 */ /* 0x000fe200080006ff */
[----:B------:R-:W-:Y:S01]  /*0840*/  ELECT P1, URZ, PT ;  /* 0x0000000000ff782f */ /* 0x000fe20003820000 */
[----:B------:R-:W2:Y:S02]  /*0850*/  FENCE.VIEW.ASYNC.S ;  /* 0x00000000000073c6 */ /* 0x000ea40000000000 */
[----:B--2---:R2:W1:Y:S08]  /*0860*/  SYNCS.EXCH.64 URZ, [UR9+0xa0], UR12 ;  /* 0x0000a00c09ff75b2 */ /* 0x0044700008000100 */
[----:B------:R2:W1:Y:S01]  /*0870*/  SYNCS.EXCH.64 URZ, [UR9+0xb8], UR14 ;  /* 0x0000b80e09ff75b2 */ /* 0x0004620008000100 */
[----:B------:R2:W1:Y:S01]  /*0880*/  SYNCS.EXCH.64 URZ, [UR9+0xa8], UR12 ;  /* 0x0000a80c09ff75b2 */ /* 0x0004620008000100 */
[----:B------:R2:W1:Y:S01]  /*0890*/  SYNCS.EXCH.64 URZ, [UR9+0xc0], UR14 ;  /* 0x0000c00e09ff75b2 */ /* 0x0004620008000100 */
[----:B------:R2:W1:Y:S01]  /*08a0*/  SYNCS.EXCH.64 URZ, [UR9+0xb0], UR12 ;  /* 0x0000b00c09ff75b2 */ /* 0x0004620008000100 */
[----:B------:R2:W1:Y:S01]  /*08b0*/  SYNCS.EXCH.64 URZ, [UR9+0xc8], UR14 ;  /* 0x0000c80e09ff75b2 */ /* 0x0004620008000100 */
[----:B------:R-:W-:Y:S01]  /*08c0*/  NOP ;  /* 0x0000000000007918 */ /* 0x000fe20000000000 */
.L_x_11:
[----:B------:R-:W3:Y:S01]  /*08d0*/  SHFL.IDX PT, R2, R102, RZ, 0x1f ;  /* 0x00001fff66027589 */ /* 0x000ee200000e0000 */
[----:B------:R-:W-:Y:S01]  /*08e0*/  NOP ;  /* 0x0000000000007918 */ /* 0x000fe20000000000 */
[----:B---3--:R-:W-:-:S13]  /*08f0*/  ISETP.NE.AND P1, PT, R2, 0x3, PT ;  /* 0x000000030200780c */ /* 0x008fda0003f25270 */
[----:B------:R-:W-:Y:S05]  /*0900*/  @P1 BRA `(.L_x_12) ;  /* 0x00000000002c1947 */ /* 0x000fea0003800000 */
[----:B------:R-:W-:Y:S01]  /*0910*/  UMOV UR8, 0x400 ;  /* 0x0000040000087882 */ /* 0x000fe20000000000 */
[----:B------:R-:W-:Y:S01]  /*0920*/  UMOV UR6, 0x20 ;  /* 0x0000002000067882 */ /* 0x000fe20000000000 */
[----:B------:R-:W-:Y:S02]  /*0930*/  ULEA UR8, UR46, UR8, 0x18 ;  /* 0x000000082e087291 */ /* 0x000fe4000f8ec0ff */
[----:B--2---:R-:W-:-:S04]  /*0940*/  UIADD3 UR12, UPT, UPT, -UR6, 0x100000, URZ ;  /* 0x00100000060c7890 */ /* 0x004fc8000fffe1ff */
[----:B------:R-:W-:Y:S02]  /*0950*/  USHF.L.U32 UR13, UR12, 0xb, URZ ;  /* 0x0000000b0c0d7899 */ /* 0x000fe400080006ff */
[----:B------:R-:W-:Y:S01]  /*0960*/  USHF.L.U32 UR12, UR12, 0x1, URZ ;  /* 0x000000010c0c7899 */ /* 0x000fe200080006ff */
[----:B------:R-:W-:Y:S01]  /*0970*/  ELECT P1, URZ, PT ;  /* 0x0000000000ff782f */ /* 0x000fe20003820000 */
[----:B------:R-:W2:Y:S10]  /*0980*/  FENCE.VIEW.ASYNC.S ;  /* 0x00000000000073c6 */ /* 0x000eb40000000000 */
[----:B--2---:R3:W2:Y:S01]  /*0990*/  SYNCS.EXCH.64 URZ, [UR8+0xd0], UR12 ;  /* 0x0000d00c08ff75b2 */ /* 0x0046a20008000100 */
[----:B------:R3:W1:Y:S02]  /*09a0*/  SYNCS.EXCH.64 URZ, [UR8+0xd8], UR12 ;  /* 0x0000d80c08ff75b2 */ /* 0x0006640008000100 */
[----:B---3--:R-:W-:Y:S01]  /*09b0*/  NOP ;  /* 0x0000000000007918 */ /* 0x008fe20000000000 */
.L_x_12:
[----:B------:R-:W3:Y:S01]  /*09c0*/  SHFL.IDX PT, R2, R102, RZ, 0x1f ;  /* 0x00001fff66027589 */ /* 0x000ee200000e0000 */
[----:B------:R-:W-:Y:S01]  /*09d0*/  NOP ;  /* 0x0000000000007918 */ /* 0x000fe20000000000 */
[----:B---3--:R-:W-:-:S13]  /*09e0*/  ISETP.NE.AND P1, PT, R2, 0x4, PT ;  /* 0x000000040200780c */ /* 0x008fda0003f25270 */
[----:B------:R-:W-:Y:S05]  /*09f0*/  @P1 BRA `(.L_x_13) ;  /* 0x0000000000481947 */ /* 0x000fea0003800000 */
[----:B--2---:R-:W-:Y:S01]  /*0a00*/  UMOV UR9, 0x1e0 ;  /* 0x000001e000097882 */ /* 0x004fe20000000000 */
[----:B------:R-:W-:Y:S01]  /*0a10*/  UMOV UR8, 0x400 ;  /* 0x0000040000087882 */ /* 0x000fe20000000000 */
[----:B------:R-:W-:Y:S01]  /*0a20*/  USEL UR9, UR9, 0x1a0, UP5 ;  /* 0x000001a009097887 */ /* 0x000fe2000a800000 */
        /* <DEDUP_REMOVED lines=10> */
[----:B--2---:R3:W2:Y:S08]  /*0ad0*/  SYNCS.EXCH.64 URZ, [UR8+0xe0], UR12 ;  /* 0x0000e00c08ff75b2 */ /* 0x0046b00008000100 */
[----:B------:R3:W1:Y:S01]  /*0ae0*/  SYNCS.EXCH.64 URZ, [UR8+0xf0], UR14 ;  /* 0x0000f00e08ff75b2 */ /* 0x0006620008000100 */
[----:B------:R3:W1:Y:S01]  /*0af0*/  SYNCS.EXCH.64 URZ, [UR8+0xe8], UR12 ;  /* 0x0000e80c08ff75b2 */ /* 0x0006620008000100 */
[----:B------:R3:W1:Y:S02]  /*0b00*/  SYNCS.EXCH.64 URZ, [UR8+0xf8], UR14 ;  /* 0x0000f80e08ff75b2 */ /* 0x0006640008000100 */
[----:B---3--:R-:W-:Y:S01]  /*0b10*/  NOP ;  /* 0x0000000000007918 */ /* 0x008fe20000000000 */
.L_x_13:
[----:B------:R-:W3:Y:S01]  /*0b20*/  SHFL.IDX PT, R2, R102, RZ, 0x1f ;  /* 0x00001fff66027589 */ /* 0x000ee200000e0000 */
[----:B------:R-:W-:Y:S01]  /*0b30*/  NOP ;  /* 0x0000000000007918 */ /* 0x000fe20000000000 */
[----:B---3--:R-:W-:-:S13]  /*0b40*/  ISETP.NE.AND P1, PT, R2, 0x5, PT ;  /* 0x000000050200780c */ /* 0x008fda0003f25270 */
[----:B------:R-:W-:Y:S05]  /*0b50*/  @P1 BRA `(.L_x_14) ;  /* 0x0000000000541947 */ /* 0x000fea0003800000 */
[----:B--2---:R-:W-:Y:S01]  /*0b60*/  UMOV UR9, 0x400 ;  /* 0x0000040000097882 */ /* 0x004fe20000000000 */
        /* <DEDUP_REMOVED lines=14> */
[----:B------:R3:W1:Y:S01]  /*0c50*/  SYNCS.EXCH.64 URZ, [UR9+0x128], UR14 ;  /* 0x0001280e09ff75b2 */ /* 0x0006620008000100 */
[----:B------:R3:W1:Y:S01]  /*0c60*/  SYNCS.EXCH.64 URZ, [UR9+0x110], UR12 ;  /* 0x0001100c09ff75b2 */ /* 0x0006620008000100 */
[----:B------:R3:W1:Y:S01]  /*0c70*/  SYNCS.EXCH.64 URZ, [UR9+0x130], UR14 ;  /* 0x0001300e09ff75b2 */ /* 0x0006620008000100 */
[----:B------:R3:W1:Y:S01]  /*0c80*/  SYNCS.EXCH.64 URZ, [UR9+0x118], UR12 ;  /* 0x0001180c09ff75b2 */ /* 0x0006620008000100 */
[----:B------:R3:W1:Y:S02]  /*0c90*/  SYNCS.EXCH.64 URZ, [UR9+0x138], UR14 ;  /* 0x0001380e09ff75b2 */ /* 0x0006640008000100 */
[----:B---3--:R-:W-:Y:S01]  /*0ca0*/  NOP ;  /* 0x0000000000007918 */ /* 0x008fe20000000000 */
.L_x_14:
[----:B------:R-:W3:Y:S01]  /*0cb0*/  SHFL.IDX PT, R2, R102, RZ, 0x1f ;  /* 0x00001fff66027589 */ /* 0x000ee200000e0000 */
[----:B------:R-:W-:Y:S01]  /*0cc0*/  ISETP.NE.OR P0, PT, RZ, UR10, !P0 ;  /* 0x0000000aff007c0c */ /* 0x000fe2000c705670 */
        /* <DEDUP_REMOVED lines=12> */
[----:B------:R3:W1:Y:S01]  /*0d90*/  SYNCS.EXCH.64 URZ, [UR8+0x150], UR12 ;  /* 0x0001500c08ff75b2 */ /* 0x0006620008000100 */
[----:B------:R3:W1:Y:S01]  /*0da0*/  SYNCS.EXCH.64 URZ, [UR8+0x148], UR12 ;  /* 0x0001480c08ff75b2 */ /* 0x0006620008000100 */
[----:B------:R3:W1:Y:S02]  /*0db0*/  SYNCS.EXCH.64 URZ, [UR8+0x158], UR12 ;  /* 0x0001580c08ff75b2 */ /* 0x0006640008000100 */
[----:B---3--:R-:W-:Y:S01]  /*0dc0*/  NOP ;  /* 0x0000000000007918 */ /* 0x008fe20000000000 */
.L_x_15:
[----:B------:R-:W-:Y:S01]  /*0dd0*/  VOTEU.ALL UP0, P0 ;  /* 0x0000000000ff7886 */ /* 0x000fe20000000000 */
[----:B------:R-:W3:Y:S01]  /*0de0*/  LDCU UR8, c[0x0][0x36c] ;  /* 0x00006d80ff0877ac */ /* 0x000ee20008000800 */
[----:B------:R-:W-:Y:S01]  /*0df0*/  NOP ;  /* 0x0000000000007918 */ /* 0x000fe20000000000 */
[----:B------:R-:W-:Y:S01]  /*0e00*/  LOP3.LUT R2, R0, 0x1f, RZ, 0xc0, !PT ;  /* 0x0000001f00027812 */ /* 0x000fe200078ec0ff */
[----:B--2---:R-:W-:Y:S01]  /*0e10*/  UMOV UR12, 0x20 ;  /* 0x00000020000c7882 */ /* 0x004fe20000000000 */
[----:B------:R-:W-:Y:S01]  /*0e20*/  @!UP0 UMOV UR6, 0x400 ;  /* 0x0000040000068882 */ /* 0x000fe20000000000 */
[----:B------:R-:W-:-:S04]  /*0e30*/  @!UP0 UIADD3 UR12, UPT, UPT, -UR12, 0x100000, URZ ;  /* 0x001000000c0c8890 */ /* 0x000fc8000fffe1ff */
[----:B------:R-:W-:Y:S02]  /*0e40*/  @!UP0 USHF.L.U32 UR13, UR12, 0xb, URZ ;  /* 0x0000000b0c0d8899 */ /* 0x000fe400080006ff */
[----:B------:R-:W-:Y:S02]  /*0e50*/  @!UP0 USHF.L.U32 UR12, UR12, 0x1, URZ ;  /* 0x000000010c0c8899 */ /* 0x000fe400080006ff */
[----:B------:R-:W-:Y:S01]  /*0e60*/  @!UP0 ULEA UR6, UR46, UR6, 0x18 ;  /* 0x000000062e068291 */ /* 0x000fe2000f8ec0ff */
[----:B------:R-:W-:Y:S01]  /*0e70*/  VOTEU.ALL UP0, P0 ;  /* 0x0000000000ff7886 */ /* 0x000fe20000000000 */
[----:B------:R-:W-:Y:S01]  /*0e80*/  UISETP.NE.AND UP3, UPT, UR10, URZ, UPT ;  /* 0x000000ff0a00728c */ /* 0x000fe2000bf65270 */
[----:B------:R-:W2:Y:S09]  /*0e90*/  FENCE.VIEW.ASYNC.S ;  /* 0x00000000000073c6 */ /* 0x000eb20000000000 */
[----:B--2---:R2:W1:Y:S01]  /*0ea0*/  @!UP0 SYNCS.EXCH.64 URZ, [UR6+0x160], UR12 ;  /* 0x0001600c06ff85b2 */ /* 0x0044620008000100 */
[----:B---3--:R-:W-:-:S09]  /*0eb0*/  UISETP.EQ.U32.AND UP0, UPT, UR8, 0x1, UPT ;  /* 0x000000010800788c */ /* 0x008fd2000bf02070 */
[----:B------:R-:W-:Y:S05]  /*0ec0*/  BRA.U !UP0, `(.L_x_16) ;  /* 0x0000000108087547 */ /* 0x000fea000b800000 */
[----:B-1--4-:R-:W-:Y:S01]  /*0ed0*/  UCGABAR_ARV ;  /* 0x00000000000079c7 */ /* 0x012fe20008000000 */
[----:B------:R-:W-:Y:S05]  /*0ee0*/  BRA `(.L_x_17) ;  /* 0x0000000000047947 */ /* 0x000fea0003800000 */
.L_x_16:
[----:B-1--4-:R-:W-:Y:S01]  /*0ef0*/  NOP ;  /* 0x0000000000007918 */ /* 0x012fe20000000000 */
.L_x_17:
[----:B------:R-:W1:Y:S01]  /*0f00*/  S2R R4, SR_CTAID.Y ;  /* 0x0000000000047919 */ /* 0x000e620000002600 */
[----:B------:R-:W-:-:S05]  /*0f10*/  CS2R.32 R97, SR_CgaSize ;  /* 0x0000000000617805 */ /* 0x000fca0000008a00 */
[----:B------:R-:W-:-:S05]  /*0f20*/  IMAD R97, R97, -0xa0, RZ ;  /* 0xffffff6061617824 */ /* 0x000fca00078e02ff */
[----:B--2---:R-:W-:-:S14]  /*0f30*/  R2UR UR6, R97 ;  /* 0x00000000610672ca */ /* 0x004fdc00000e0000 */
[----:B------:R-:W2:Y:S01]  /*0f40*/  LDCU UR6, c[0x0][UR6+0x2b4] ;  /* 0x00005680060677ac */ /* 0x000ea20008000800 */
[----:B------:R-:W-:-:S05]  /*0f50*/  CS2R.32 R3, SR_CgaSize ;  /* 0x0000000000037805 */ /* 0x000fca0000008a00 */
[----:B------:R-:W-:-:S06]  /*0f60*/  IMAD R3, R3, -0xa0, RZ ;  /* 0xffffff6003037824 */ /* 0x000fcc00078e02ff */
[----:B------:R-:W3:Y:S01]  /*0f70*/  LDC R3, c[0x0][R3+0x2a4] ;  /* 0x0000a90003037b82 */ /* 0x000ee20000000800 */
[----:B------:R-:W-:Y:S01]  /*0f80*/  PRMT R13, RZ, 0x7610, R13 ;  /* 0x00007610ff0d7816 */ /* 0x000fe2000000000d */
[----:B------:R-:W4:Y:S01]  /*0f90*/  S2R R5, SR_CTAID.X ;  /* 0x0000000000057919 */ /* 0x000f220000002500 */
[----:B------:R-:W-:-:S05]  /*0fa0*/  CS2R.32 R97, SR_CgaSize ;  /* 0x0000000000617805 */ /* 0x000fca0000008a00 */
[----:B------:R-:W-:-:S05]  /*0fb0*/  IMAD R97, R97, -0xa0, RZ ;  /* 0xffffff6061617824 */ /* 0x000fca00078e02ff */
[----:B------:R-:W-:-:S14]  /*0fc0*/  R2UR UR8, R97 ;  /* 0x00000000610872ca */ /* 0x000fdc00000e0000 */
[----:B------:R-:W3:Y:S01]  /*0fd0*/  LDCU UR8, c[0x0][UR8+0x2b0] ;  /* 0x00005600080877ac */ /* 0x000ee20008000800 */
[----:B------:R-:W-:Y:S01]  /*0fe0*/  PRMT R12, RZ, 0x7610, R12 ;  /* 0x00007610ff0c7816 */ /* 0x000fe2000000000c */
[----:B------:R-:W-:Y:S01]  /*0ff0*/  UISETP.NE.AND UP1, UPT, UR10, 0x2, UPT ;  /* 0x000000020a00788c */ /* 0x000fe2000bf25270 */
[----:B------:R-:W2:Y:S01]  /*1000*/  LDC R14, c[0x0][0xb24] ;  /* 0x0002c900ff0e7b82 */ /* 0x000ea20000000800 */
[----:B------:R-:W-:-:S05]  /*1010*/  CS2R.32 R6, SR_CgaSize ;  /* 0x0000000000067805 */ /* 0x000fca0000008a00 */
[----:B------:R-:W-:-:S06]  /*1020*/  IMAD R6, R6, -0xa0, RZ ;  /* 0xffffff6006067824 */ /* 0x000fcc00078e02ff */
[----:B------:R-:W3:Y:S08]  /*1030*/  LDC R6, c[0x0][R6+0x2a0] ;  /* 0x0000a80006067b82 */ /* 0x000ef00000000800 */
[----:B------:R-:W3:Y:S01]  /*1040*/  LDC R40, c[0x0][0xb24] ;  /* 0x0002c900ff287b82 */ /* 0x000ee20000000800 */
[----:B-1----:R-:W-:-:S07]  /*1050*/  I2FP.F32.U32 R96, R4 ;  /* 0x0000000400607245 */ /* 0x002fce0000201000 */
[----:B------:R-:W1:Y:S01]  /*1060*/  S2UR UR36, SR_CTAID.Z ;  /* 0x00000000002479c3 */ /* 0x000e620000002700 */
[----:B--2---:R-:W-:Y:S02]  /*1070*/  ISETP.GE.AND P0, PT, R14, 0x1, PT ;  /* 0x000000010e00780c */ /* 0x004fe40003f06270 */
[----:B----4-:R-:W-:Y:S01]  /*1080*/  I2FP.F32.U32 R97, R5 ;  /* 0x0000000500617245 */ /* 0x010fe20000201000 */
[----:B------:R-:W-:Y:S01]  /*1090*/  FMUL R96, R96, UR6 ;  /* 0x0000000660607c20 */ /* 0x000fe20008400000 */
[----:B------:R-:W2:Y:S03]  /*10a0*/  LDCU UR6, c[0x0][0xb30] ;  /* 0x00016600ff0677ac */ /* 0x000ea60008000800 */
[----:B---3--:R-:W-:Y:S02]  /*10b0*/  FMUL R97, R97, UR8 ;  /* 0x0000000861617c20 */ /* 0x008fe40008400000 */
[----:B------:R-:W3:Y:S08]  /*10c0*/  F2I.U32.TRUNC.NTZ R96, R96 ;  /* 0x0000006000607305 */ /* 0x000ef0000020f000 */
[----:B------:R-:W4:Y:S01]  /*10d0*/  F2I.U32.TRUNC.NTZ R97, R97 ;  /* 0x0000006100617305 */ /* 0x000f22000020f000 */
[----:B--2---:R-:W-:Y:S01]  /*10e0*/  UISETP.NE.AND UP2, UPT, UR6, 0x1, UPT ;  /* 0x000000010600788c */ /* 0x004fe2000bf45270 */
[----:B---3--:R-:W-:-:S05]  /*10f0*/  IADD3 R96, PT, PT, -R96, RZ, RZ ;  /* 0x000000ff60607210 */ /* 0x008fca0007ffe1ff */
[----:B------:R-:W-:Y:S02]  /*1100*/  IMAD R96, R3, R96, R4 ;  /* 0x0000006003607224 */ /* 0x000fe400078e0204 */
[----:B------:R-:W-:Y:S02]  /*1110*/  IMAD.MOV.U32 R3, RZ, RZ, R5 ;  /* 0x000000ffff037224 */ /* 0x000fe400078e0005 */
[----:B----4-:R-:W-:-:S04]  /*1120*/  IMAD.MOV R97, RZ, RZ, -R97 ;  /* 0x000000ffff617224 */ /* 0x010fc800078e0a61 */
[----:B------:R-:W-:Y:S01]  /*1130*/  IMAD R97, R6, R97, R5 ;  /* 0x0000006106617224 */ /* 0x000fe200078e0205 */
[----:B-1----:R-:W-:Y:S06]  /*1140*/  BRA.U UP3, `(.L_x_18) ;  /* 0x0000000103287547 */ /* 0x002fec000b800000 */
[----:B------:R-:W-:Y:S01]  /*1150*/  ISETP.NE.AND P1, PT, R96, RZ, PT ;  /* 0x000000ff6000720c */ /* 0x000fe20003f25270 */
[----:B------:R-:W-:Y:S01]  /*1160*/  IMAD.MOV.U32 R6, RZ, RZ, 0x3 ;  /* 0x00000003ff067424 */ /* 0x000fe200078e00ff */
[C---:B------:R-:W-:Y:S02]  /*1170*/  LOP3.LUT R7, R97.reuse, 0xfffffffe, RZ, 0xc0, !PT ;  /* 0xfffffffe61077812 */ /* 0x040fe400078ec0ff */
[----:B------:R-:W-:Y:S02]  /*1180*/  ISETP.LT.U32.OR P1, PT, R97, 0x2, !P1 ;  /* 0x000000026100780c */ /* 0x000fe40004f21470 */
[----:B------:R-:W-:Y:S02]  /*1190*/  SHF.L.U32 R6, R6, R7, RZ ;  /* 0x0000000706067219 */ /* 0x000fe400000006ff */
[----:B------:R-:W-:Y:S02]  /*11a0*/  SEL R9, RZ, 0x1, !P1 ;  /* 0x00000001ff097807 */ /* 0x000fe40004800000 */
[----:B------:R-:W-:-:S02]  /*11b0*/  SEL R8, RZ, 0x2, !P1 ;  /* 0x00000002ff087807 */ /* 0x000fc40004800000 */
[----:B------:R-:W-:-:S03]  /*11c0*/  PRMT R12, R6, 0x7610, R12 ;  /* 0x00007610060c7816 */ /* 0x000fc6000000000c */
[----:B------:R-:W-:-:S05]  /*11d0*/  IMAD.IADD R8, R9, 0x1, R8 ;  /* 0x0000000109087824 */ /* 0x000fca00078e0208 */
[----:B------:R-:W-:Y:S02]  /*11e0*/  PRMT R13, R8, 0x7610, R13 ;  /* 0x00007610080d7816 */ /* 0x000fe4000000000d */
.L_x_18:
[----:B------:R-:W-:Y:S05]  /*11f0*/  @!P0 BRA `(.L_x_19) ;  /* 0x0000000000b88947 */ /* 0x000fea0003800000 */
[----:B------:R-:W1:Y:S01]  /*1200*/  LDC.64 R8, c[0x0][0xb18] ;  /* 0x0002c600ff087b82 */ /* 0x000e620000000a00 */
[----:B------:R-:W-:-:S07]  /*1210*/  ISETP.NE.AND P0, PT, R14, 0x1, PT ;  /* 0x000000010e00780c */ /* 0x000fce0003f05270 */
[----:B------:R-:W2:Y:S08]  /*1220*/  LDC R15, c[0x0][0xb0c] ;  /* 0x0002c300ff0f7b82 */ /* 0x000eb00000000800 */
[----:B------:R-:W3:Y:S08]  /*1230*/  LDC R17, c[0x0][0x370] ;  /* 0x0000dc00ff117b82 */ /* 0x000ef00000000800 */
[----:B------:R-:W4:Y:S01]  /*1240*/  LDC R16, c[0x0][0x374] ;  /* 0x0000dd00ff107b82 */ /* 0x000f220000000800 */
[----:B-1----:R-:W-:-:S07]  /*1250*/  ISETP.NE.AND P1, PT, R8, 0x1, PT ;  /* 0x000000010800780c */ /* 0x002fce0003f25270 */
[----:B------:R-:W3:Y:S01]  /*1260*/  LDC.64 R10, c[0x0][0xb10] ;  /* 0x0002c400ff0a7b82 */ /* 0x000ee20000000a00 */
[----:B--2---:R-:W-:-:S07]  /*1270*/  ISETP.NE.AND P2, PT, R15, 0x1, PT ;  /* 0x000000010f00780c */ /* 0x004fce0003f45270 */
[----:B------:R-:W1:Y:S08]  /*1280*/  LDC R3, c[0x0][0xb20] ;  /* 0x0002c800ff037b82 */ /* 0x000e700000000800 */
[----:B------:R-:W2:Y:S01]  /*1290*/  LDC.64 R6, c[0x0][0xb28] ;  /* 0x0002ca00ff067b82 */ /* 0x000ea20000000a00 */
[----:B----4-:R-:W-:-:S04]  /*12a0*/  IMAD.HI.U32 R18, R16, R9, RZ ;  /* 0x0000000910127227 */ /* 0x010fc800078e00ff */
[----:B------:R-:W-:-:S04]  /*12b0*/  IMAD.HI.U32 R9, R4, R9, RZ ;  /* 0x0000000904097227 */ /* 0x000fc800078e00ff */
[----:B---3--:R-:W-:-:S05]  /*12c0*/  IMAD.HI.U32 R19, R17, R10, RZ ;  /* 0x0000000a11137227 */ /* 0x008fca00078e00ff */
[----:B------:R-:W-:Y:S01]  /*12d0*/  @P2 SHF.R.U32.HI R17, RZ, R11, R19 ;  /* 0x0000000bff112219 */ /* 0x000fe20000011613 */
[C---:B------:R-:W-:Y:S01]  /*12e0*/  IMAD.HI.U32 R19, R5.reuse, R10, RZ ;  /* 0x0000000a05137227 */ /* 0x040fe200078e00ff */
[-C--:B-1----:R-:W-:Y:S02]  /*12f0*/  @P1 SHF.R.U32.HI R16, RZ, R3.reuse, R18 ;  /* 0x00000003ff101219 */ /* 0x082fe40000011612 */
[----:B------:R-:W-:Y:S02]  /*1300*/  SHF.R.U32.HI R9, RZ, R3, R9 ;  /* 0x00000003ff097219 */ /* 0x000fe40000011609 */
[----:B------:R-:W-:Y:S02]  /*1310*/  SHF.R.U32.HI R19, RZ, R11, R19 ;  /* 0x0000000bff137219 */ /* 0x000fe40000011613 */
[----:B------:R-:W-:Y:S01]  /*1320*/  SEL R9, R4, R9, !P1 ;  /* 0x0000000904097207 */ /* 0x000fe20004800000 */
[----:B--2---:R-:W-:Y:S01]  /*1330*/  IMAD.HI.U32 R18, R16, R6, RZ ;  /* 0x0000000610127227 */ /* 0x004fe200078e00ff */
[----:B------:R-:W-:-:S03]  /*1340*/  SEL R3, R5, R19, !P2 ;  /* 0x0000001305037207 */ /* 0x000fc60005000000 */
[----:B------:R-:W-:Y:S01]  /*1350*/  IMAD.HI.U32 R10, R17, R6, RZ ;  /* 0x00000006110a7227 */ /* 0x000fe200078e00ff */
[----:B------:R-:W-:-:S04]  /*1360*/  @P0 SHF.R.U32.HI R16, RZ, R7, R18 ;  /* 0x00000007ff100219 */ /* 0x000fc80000011612 */
[----:B------:R-:W-:Y:S01]  /*1370*/  @P0 SHF.R.U32.HI R17, RZ, R7, R10 ;  /* 0x00000007ff110219 */ /* 0x000fe2000001160a */
[----:B------:R-:W-:-:S04]  /*1380*/  IMAD R16, R16, R14, RZ ;  /* 0x0000000e10107224 */ /* 0x000fc800078e02ff */
[----:B------:R-:W-:Y:S01]  /*1390*/  IMAD R10, R17, R14, RZ ;  /* 0x0000000e110a7224 */ /* 0x000fe200078e02ff */
[----:B------:R-:W-:-:S04]  /*13a0*/  ISETP.GE.AND P1, PT, R9, R16, PT ;  /* 0x000000100900720c */ /* 0x000fc80003f26270 */
[----:B------:R-:W-:Y:S01]  /*13b0*/  ISETP.GE.OR P1, PT, R3, R10, P1 ;  /* 0x0000000a0300720c */ /* 0x000fe20000f26670 */
[----:B------:R-:W-:-:S05]  /*13c0*/  IMAD.HI.U32 R10, R9, R6, RZ ;  /* 0x00000006090a7227 */ /* 0x000fca00078e00ff */
[----:B------:R-:W-:-:S04]  /*13d0*/  SHF.R.U32.HI R10, RZ, R7, R10 ;  /* 0x00000007ff0a7219 */ /* 0x000fc8000001160a */
[----:B------:R-:W-:-:S03]  /*13e0*/  SEL R10, R9, R10, !P0 ;  /* 0x0000000a090a7207 */ /* 0x000fc60004000000 */
[----:B------:R-:W-:Y:S01]  /*13f0*/  @!P1 IMAD.HI.U32 R11, R3, R6, RZ ;  /* 0x00000006030b9227 */ /* 0x000fe200078e00ff */
[----:B------:R-:W-:-:S04]  /*1400*/  IADD3 R6, PT, PT, -R10, RZ, RZ ;  /* 0x000000ff0a067210 */ /* 0x000fc80007ffe1ff */
[----:B------:R-:W-:Y:S01]  /*1410*/  @!P1 SHF.R.U32.HI R7, RZ, R7, R11 ;  /* 0x00000007ff079219 */ /* 0x000fe2000001160b */
[----:B------:R-:W-:Y:S01]  /*1420*/  IMAD R6, R14, R6, R9 ;  /* 0x000000060e067224 */ /* 0x000fe200078e0209 */
[----:B------:R-:W-:Y:S02]  /*1430*/  IADD3 R11, PT, PT, -R9, RZ, RZ ;  /* 0x000000ff090b7210 */ /* 0x000fe40007ffe1ff */
[----:B------:R-:W-:-:S03]  /*1440*/  @!P1 SEL R7, R3, R7, !P0 ;  /* 0x0000000703079207 */ /* 0x000fc60004000000 */
[----:B------:R-:W-:Y:S02]  /*1450*/  IMAD R4, R8, R11, R4 ;  /* 0x0000000b08047224 */ /* 0x000fe400078e0204 */
[--C-:B------:R-:W-:Y:S02]  /*1460*/  @!P1 IMAD.IADD R10, R10, 0x1, -R7.reuse ;  /* 0x000000010a0a9824 */ /* 0x100fe400078e0a07 */
[----:B------:R-:W-:Y:S01]  /*1470*/  @!P1 IMAD R7, R6, R17, R7 ;  /* 0x0000001106079224 */ /* 0x000fe200078e0207 */
[----:B------:R-:W-:Y:S01]  /*1480*/  IADD3 R6, PT, PT, -R3, RZ, RZ ;  /* 0x000000ff03067210 */ /* 0x000fe20007ffe1ff */
[----:B------:R-:W-:Y:S02]  /*1490*/  @!P1 IMAD R9, R10, R14, R3 ;  /* 0x0000000e0a099224 */ /* 0x000fe400078e0203 */
[----:B------:R-:W-:Y:S02]  /*14a0*/  @!P1 IMAD.MOV.U32 R3, RZ, RZ, R7 ;  /* 0x000000ffff039224 */ /* 0x000fe400078e0007 */
[----:B------:R-:W-:-:S02]  /*14b0*/  IMAD R6, R15, R6, R5 ;  /* 0x000000060f067224 */ /* 0x000fc400078e0205 */
[----:B------:R-:W-:Y:S02]  /*14c0*/  IMAD R4, R9, R8, R4 ;  /* 0x0000000809047224 */ /* 0x000fe400078e0204 */
[----:B------:R-:W-:Y:S02]  /*14d0*/  IMAD R3, R3, R15, R6 ;  /* 0x0000000f03037224 */ /* 0x000fe400078e0206 */
.L_x_19:
[----:B------:R-:W-:Y:S05]  /*14e0*/  BRA.U UP2, `(.L_x_20) ;  /* 0x0000000102407547 */ /* 0x000fea000b800000 */
[----:B------:R-:W1:Y:S08]  /*14f0*/  LDC.64 R8, c[0x0][0xb10] ;  /* 0x0002c400ff087b82 */ /* 0x000e700000000a00 */
[----:B------:R-:W2:Y:S08]  /*1500*/  LDC.64 R6, c[0x0][0xb18] ;  /* 0x0002c600ff067b82 */ /* 0x000eb00000000a00 */
[----:B------:R-:W3:Y:S08]  /*1510*/  LDC R10, c[0x0][0xb20] ;  /* 0x0002c800ff0a7b82 */ /* 0x000ef00000000800 */
[----:B------:R-:W4:Y:S01]  /*1520*/  LDC R11, c[0x0][0xb0c] ;  /* 0x0002c300ff0b7b82 */ /* 0x000f220000000800 */
[----:B-1----:R-:W-:-:S05]  /*1530*/  IMAD.HI.U32 R8, R3, R8, RZ ;  /* 0x0000000803087227 */ /* 0x002fca00078e00ff */
[----:B------:R-:W-:Y:S01]  /*1540*/  SHF.R.U32.HI R8, RZ, R9, R8 ;  /* 0x00000009ff087219 */ /* 0x000fe20000011608 */
[----:B--2---:R-:W-:Y:S01]  /*1550*/  IMAD.HI.U32 R7, R4, R7, RZ ;  /* 0x0000000704077227 */ /* 0x004fe200078e00ff */
[----:B------:R-:W-:-:S04]  /*1560*/  ISETP.NE.AND P0, PT, R6, 0x1, PT ;  /* 0x000000010600780c */ /* 0x000fc80003f05270 */
[----:B---3--:R-:W-:-:S04]  /*1570*/  SHF.R.U32.HI R7, RZ, R10, R7 ;  /* 0x0000000aff077219 */ /* 0x008fc80000011607 */
[----:B------:R-:W-:Y:S02]  /*1580*/  SEL R7, R4, R7, !P0 ;  /* 0x0000000704077207 */ /* 0x000fe40004000000 */
[----:B----4-:R-:W-:-:S04]  /*1590*/  ISETP.NE.AND P1, PT, R11, 0x1, PT ;  /* 0x000000010b00780c */ /* 0x010fc80003f25270 */
[----:B------:R-:W-:-:S05]  /*15a0*/  SEL R9, R3, R8, !P1 ;  /* 0x0000000803097207 */ /* 0x000fca0004800000 */
[----:B------:R-:W-:Y:S02]  /*15b0*/  IMAD.IADD R8, R7, 0x1, -R9 ;  /* 0x0000000107087824 */ /* 0x000fe400078e0a09 */
[----:B------:R-:W-:Y:S02]  /*15c0*/  IMAD.IADD R7, R9, 0x1, -R7 ;  /* 0x0000000109077824 */ /* 0x000fe400078e0a07 */
[----:B------:R-:W-:Y:S02]  /*15d0*/  IMAD R3, R8, R11, R3 ;  /* 0x0000000b08037224 */ /* 0x000fe400078e0203 */
[----:B------:R-:W-:Y:S02]  /*15e0*/  IMAD R4, R7, R6, R4 ;  /* 0x0000000607047224 */ /* 0x000fe400078e0204 */
.L_x_20:
[----:B------:R-:W-:Y:S05]  /*15f0*/  BRA.U !UP0, `(.L_x_21) ;  /* 0x00000001080c7547 */ /* 0x000fea000b800000 */
[----:B------:R-:W-:Y:S01]  /*1600*/  UCGABAR_WAIT ;  /* 0x0000000000007dc7 */ /* 0x000fe20008000000 */
[----:B------:R-:W-:Y:S01]  /*1610*/  CCTL.IVALL ;  /* 0x00000000ff00798f */ /* 0x000fe20002000000 */
[----:B------:R-:W-:Y:S05]  /*1620*/  BRA `(.L_x_22) ;  /* 0x0000000000047947 */ /* 0x000fea0003800000 */
.L_x_21:
[----:B------:R-:W-:Y:S06]  /*1630*/  BAR.SYNC.DEFER_BLOCKING 0x0 ;  /* 0x0000000000007b1d */ /* 0x000fec0000010000 */
.L_x_22:
[----:B------:R-:W-:Y:S05]  /*1640*/  BRA.U UP1, `(.L_x_23) ;  /* 0x00000015018c7547 */ /* 0x000fea000b800000 */
[----:B------:R-:W1:Y:S01]  /*1650*/  LDCU UR15, c[0x0][0x38c] ;  /* 0x00007180ff0f77ac */ /* 0x000e620008000800 */
[----:B------:R-:W2:Y:S01]  /*1660*/  LDC R8, c[0x0][0x370] ;  /* 0x0000dc00ff087b82 */ /* 0x000ea20000000800 */
[C---:B------:R-:W-:Y:S01]  /*1670*/  IMAD.SHL.U32 R17, R5.reuse, 0x20, RZ ;  /* 0x0000002005117824 */ /* 0x040fe200078e00ff */
[----:B------:R-:W-:Y:S01]  /*1680*/  PLOP3.LUT P1, PT, PT, PT, UP5, 0x80, 0x8 ;  /* 0x000000000008781c */ /* 0x000fe20003f2f058 */
[----:B------:R-:W-:Y:S01]  /*1690*/  UISETP.NE.AND UP1, UPT, UR10, URZ, UPT ;  /* 0x000000ff0a00728c */ /* 0x000fe2000bf25270 */
[----:B------:R-:W-:Y:S01]  /*16a0*/  ISETP.NE.AND P4, PT, R2, RZ, P5 ;  /* 0x000000ff0200720c */ /* 0x000fe20002f85270 */
[----:B------:R-:W-:Y:S01]  /*16b0*/  IMAD.SHL.U32 R16, R5, 0x80, RZ ;  /* 0x0000008005107824 */ /* 0x000fe200078e00ff */
[----:B------:R-:W-:Y:S01]  /*16c0*/  PLOP3.LUT P1, PT, P1, PT, PT, 0x8, 0x80 ;  /* 0x000000000080781c */ /* 0x000fe20000f2e170 */
[----:B------:R-:W-:Y:S01]  /*16d0*/  IMAD.MOV.U32 R15, RZ, RZ, 0x1 ;  /* 0x00000001ff0f7424 */ /* 0x000fe200078e00ff */
[----:B------:R-:W3:Y:S01]  /*16e0*/  LDC R0, c[0x0][0x374] ;  /* 0x0000dd00ff007b82 */ /* 0x000ee20000000800 */
[----:B------:R-:W-:Y:S01]  /*16f0*/  IMAD.MOV.U32 R14, RZ, RZ, RZ ;  /* 0x000000ffff0e7224 */ /* 0x000fe200078e00ff */
[----:B------:R-:W-:Y:S01]  /*1700*/  CS2R R12, SRZ ;  /* 0x00000000000c7805 */ /* 0x000fe2000001ff00 */
[----:B------:R-:W-:Y:S01]  /*1710*/  IMAD.MOV.U32 R11, RZ, RZ, 0x1 ;  /* 0x00000001ff0b7424 */ /* 0x000fe200078e00ff */
[----:B------:R-:W-:Y:S01]  /*1720*/  LOP3.LUT R17, R17, 0x20, RZ, 0xc0, !PT ;  /* 0x0000002011117812 */ /* 0x000fe200078ec0ff */
[----:B------:R-:W4:Y:S01]  /*1730*/  LDCU.64 UR24, c[0x0][0x348] ;  /* 0x00006900ff1877ac */ /* 0x000f220008000a00 */
[----:B-1----:R-:W-:-:S02]  /*1740*/  UIADD3 UR4, UPT, UPT, UR15, 0x3f, URZ ;  /* 0x0000003f0f047890 */ /* 0x002fc4000fffe0ff */
[----:B------:R-:W-:Y:S02]  /*1750*/  USEL UR7, UR7, 0x2, UP1 ;  /* 0x0000000207077887 */ /* 0x000fe40008800000 */
[----:B------:R-:W-:Y:S01]  /*1760*/  USHF.R.S32.HI UR22, URZ, 0x1f, UR4 ;  /* 0x0000001fff167899 */ /* 0x000fe20008011404 */
[----:B------:R-:W-:-:S03]  /*1770*/  UMOV UR13, URZ ;  /* 0x000000ff000d7c82 */ /* 0x000fc60008000000 */
[----:B------:R-:W-:Y:S02]  /*1780*/  ULEA.HI UR22, UR22, UR4, URZ, 0x6 ;  /* 0x0000000416167291 */ /* 0x000fe4000f8f30ff */
[----:B------:R-:W-:Y:S02]  /*1790*/  UIADD3 UR4, UPT, UPT, UR15, -0x1, URZ ;  /* 0xffffffff0f047890 */ /* 0x000fe4000fffe0ff */
[----:B------:R-:W-:Y:S02]  /*17a0*/  USHF.R.S32.HI UR22, URZ, 0x6, UR22 ;  /* 0x00000006ff167899 */ /* 0x000fe40008011416 */
[----:B------:R-:W-:Y:S02]  /*17b0*/  UISETP.GE.U32.AND UP2, UPT, UR4, -0x7f, UPT ;  /* 0xffffff810400788c */ /* 0x000fe4000bf46070 */
[----:B------:R-:W-:Y:S02]  /*17c0*/  UISETP.LT.U32.AND UP0, UPT, UR22, 0xa, UPT ;  /* 0x0000000a1600788c */ /* 0x000fe4000bf01070 */
[----:B------:R-:W-:-:S02]  /*17d0*/  UIADD3 UR15, UPT, UPT, UR15, 0x7e, URZ ;  /* 0x0000007e0f0f7890 */ /* 0x000fc4000fffe0ff */
[----:B------:R-:W-:-:S04]  /*17e0*/  USEL UR21, UR22, 0xa, UP0 ;  /* 0x0000000a16157887 */ /* 0x000fc80008000000 */
[----:B------:R-:W-:Y:S02]  /*17f0*/  UIADD3 UR6, UPT, UPT, UR21, -0x1, URZ ;  /* 0xffffffff15067890 */ /* 0x000fe4000fffe0ff */
[----:B------:R-:W-:Y:S02]  /*1800*/  @UP2 UIADD3 UR6, UPT, UPT, UR21, URZ, URZ ;  /* 0x000000ff15062290 */ /* 0x000fe4000fffe0ff */
[----:B------:R-:W-:Y:S02]  /*1810*/  UIADD3 UR14, UPT, UPT, UR22, -UR21, URZ ;  /* 0x80000015160e7290 */ /* 0x000fe4000fffe0ff */
[----:B------:R-:W-:Y:S02]  /*1820*/  UIADD3 UR5, UPT, UPT, UR6, 0x1, URZ ;  /* 0x0000000106057890 */ /* 0x000fe4000fffe0ff */
[----:B--2-4-:R-:W-:-:S12]  /*1830*/  UIADD3 UR6, UPT, UPT, -UR6, URZ, URZ ;  /* 0x000000ff06067290 */ /* 0x014fd8000fffe1ff */
.L_x_43:
[----:B------:R-:W-:Y:S01]  /*1840*/  UISETP.NE.AND UP0, UPT, UR46, URZ, UPT ;  /* 0x000000ff2e00728c */ /* 0x000fe2000bf05270 */
[----:B------:R-:W1:Y:S08]  /*1850*/  S2UR UR46, SR_CgaCtaId ;  /* 0x00000000002e79c3 */ /* 0x000e700000008800 */
[----:B------:R-:W-:Y:S05]  /*1860*/  BRA.U UP0, `(.L_x_24) ;  /* 0x0000000100347547 */ /* 0x000fea000b800000 */
[----:B------:R-:W2:Y:S01]  /*1870*/  S2R R2, SR_CgaCtaId ;  /* 0x0000000000027919 */ /* 0x000ea20000008800 */
[----:B------:R-:W-:-:S04]  /*1880*/  MOV R5, 0x400 ;  /* 0x0000040000057802 */ /* 0x000fc80000000f00 */
[----:B--2---:R-:W-:Y:S02]  /*1890*/  LEA R2, R2, R5, 0x18 ;  /* 0x0000000502027211 */ /* 0x004fe400078ec0ff */
[----:B------:R-:W-:-:S03]  /*18a0*/  SHF.L.U32 R5, R11, 0x1f, RZ ;  /* 0x0000001f0b057819 */ /* 0x000fc600000006ff */
[----:B------:R-:W-:-:S04]  /*18b0*/  IMAD R2, R12, 0x8, R2 ;  /* 0x000000080c027824 */ /* 0x000fc800078e0202 */
[----:B------:R-:W2:Y:S02]  /*18c0*/  SYNCS.PHASECHK.TRANS64.TRYWAIT P0, [R2+URZ+0x150], R5 ;  /* 0x00015005020075a7 */ /* 0x000ea400080011ff */
[----:B--2---:R-:W-:Y:S05]  /*18d0*/  @!P0 BRA `(.L_x_25) ;  /* 0x0000006800548947 */ /* 0x004fea0003800000 */
.L_x_141:
[----:B------:R-:W-:Y:S01]  /*18e0*/  VIADD R12, R12, 0x1 ;  /* 0x000000010c0c7836 */ /* 0x000fe20000000000 */
[----:B------:R2:W-:Y:S04]  /*18f0*/  SYNCS.ARRIVE.TRANS64.A1T0 RZ, [R2+URZ+0x140], RZ ;  /* 0x000140ff02ff79a7 */ /* 0x0005e800081000ff */
[----:B------:R-:W-:-:S04]  /*1900*/  ISETP.NE.AND P0, PT, R12, 0x2, PT ;  /* 0x000000020c00780c */ /* 0x000fc80003f05270 */
[----:B------:R-:W-:Y:S02]  /*1910*/  SEL R12, R12, RZ, P0 ;  /* 0x000000ff0c0c7207 */ /* 0x000fe40000000000 */
[----:B--2---:R-:W-:-:S04]  /*1920*/  SEL R2, RZ, 0x1, P0 ;  /* 0x00000001ff027807 */ /* 0x004fc80000000000 */
[----:B------:R-:W-:-:S07]  /*1930*/  LOP3.LUT R11, R11, R2, RZ, 0x3c, !PT ;  /* 0x000000020b0b7212 */ /* 0x000fce00078e3cff */
.L_x_24:
[----:B------:R-:W-:Y:S01]  /*1940*/  UMOV UR4, 0x400 ;  /* 0x0000040000047882 */ /* 0x000fe20000000000 */
[----:B------:R-:W-:Y:S01]  /*1950*/  SHF.L.U32 R2, R15, 0x1f, RZ ;  /* 0x0000001f0f027819 */ /* 0x000fe200000006ff */
[----:B-1----:R-:W-:Y:S01]  /*1960*/  ULEA UR4, UR46, UR4, 0x18 ;  /* 0x000000042e047291 */ /* 0x002fe2000f8ec0ff */
[----:B------:R-:W-:Y:S01]  /*1970*/  R2UR UR35, R16 ;  /* 0x00000000102372ca */ /* 0x000fe200000e0000 */
[----:B------:R-:W-:Y:S01]  /*1980*/  UISETP.GE.U32.AND UP0, UPT, UR15, 0x7f, UPT ;  /* 0x0000007f0f00788c */ /* 0x000fe2000bf06070 */
[----:B------:R-:W-:Y:S01]  /*1990*/  R2UR UR11, R17 ;  /* 0x00000000110b72ca */ /* 0x000fe200000e0000 */
[----:B------:R-:W-:Y:S01]  /*19a0*/  ULEA UR8, UR13, UR4, 0x3 ;  /* 0x000000040d087291 */ /* 0x000fe2000f8e18ff */
[----:B------:R-:W-:-:S08]  /*19b0*/  UMOV UR23, URZ ;  /* 0x000000ff00177c82 */ /* 0x000fd00008000000 */
[----:B------:R1:W2:Y:S01]  /*19c0*/  SYNCS.PHASECHK.TRANS64.TRYWAIT P0, [UR8+0x50], R2 ;  /* 0x00005002ff0075a7 */ /* 0x0002a20008001108 */
[----:B------:R-:W-:-:S13]  /*19d0*/  R2UR UR8, R4 ;  /* 0x00000000040872ca */ /* 0x000fda00000e0000 */
[----:B------:R-:W-:Y:S01]  /*19e0*/  ULEA UR11, UR8, UR11, 0x6 ;  /* 0x0000000b080b7291 */ /* 0x000fe2000f8e30ff */
[----:B-1----:R-:W-:-:S05]  /*19f0*/  LEA.HI R2, R3, R3, RZ, 0x1 ;  /* 0x0000000303027211 */ /* 0x002fca00078f08ff */
[----:B------:R-:W-:-:S05]  /*1a00*/  IMAD.SHL.U32 R2, R2, 0x80, RZ ;  /* 0x0000008002027824 */ /* 0x000fca00078e00ff */
[----:B------:R-:W-:-:S04]  /*1a10*/  LOP3.LUT R2, R2, 0xffffff00, RZ, 0xc0, !PT ;  /* 0xffffff0002027812 */ /* 0x000fc800078ec0ff */
[----:B------:R-:W-:-:S13]  /*1a20*/  R2UR UR9, R2 ;  /* 0x00000000020972ca */ /* 0x000fda00000e0000 */
[----:B------:R-:W-:Y:S01]  /*1a30*/  ULOP3.LUT UR35, UR9, 0x80, UR35, 0xf8, !UPT ;  /* 0x0000008009237892 */ /* 0x000fe2000f8ef823 */
[----:B------:R-:W-:Y:S11]  /*1a40*/  BRA.U !UP0, `(.L_x_26) ;  /* 0x0000000108c07547 */ /* 0x000ff6000b800000 */
[----:B------:R-:W-:Y:S01]  /*1a50*/  UMOV UR16, UR6 ;  /* 0x0000000600107c82 */ /* 0x000fe20008000000 */
[----:B------:R-:W-:Y:S01]  /*1a60*/  UMOV UR17, UR13 ;  /* 0x0000000d00117c82 */ /* 0x000fe20008000000 */
[----:B------:R-:W-:-:S05]  /*1a70*/  UMOV UR34, URZ ;  /* 0x000000ff00227c82 */ /* 0x000fca0008000000 */
.L_x_32:
[----:B------:R-:W-:Y:S01]  /*1a80*/  ULEA UR33, UR17, UR4, 0x3 ;  /* 0x0000000411217291 */ /* 0x000fe2000f8e18ff */
[----:B------:R-:W-:Y:S01]  /*1a90*/  @P5 MOV R3, 0xa000 ;  /* 0x0000a00000035802 */ /* 0x000fe20000000f00 */
[----:B-12-4-:R-:W-:Y:S10]  /*1aa0*/  @P0 BRA `(.L_x_27) ;  /* 0x00000000000c0947 */ /* 0x016ff40003800000 */
[----:B------:R-:W-:-:S04]  /*1ab0*/  SHF.L.U32 R4, R15, 0x1f, RZ ;  /* 0x0000001f0f047819 */ /* 0x000fc800000006ff */
[----:B------:R-:W1:Y:S02]  /*1ac0*/  SYNCS.PHASECHK.TRANS64.TRYWAIT P0, [UR33+0x50], R4 ;  /* 0x00005004ff0075a7 */ /* 0x000e640008001121 */
[----:B-1----:R-:W-:Y:S05]  /*1ad0*/  @!P0 BRA `(.L_x_28) ;  /* 0x0000006400e88947 */ /* 0x002fea0003800000 */
.L_x_27:
[----:B------:R2:W-:Y:S01]  /*1ae0*/  @P5 SYNCS.ARRIVE.TRANS64 RZ, [UR33], R3 ;  /* 0x00000003ffff59a7 */ /* 0x0005e20008000021 */
[----:B------:R-:W-:Y:S02]  /*1af0*/  ULOP3.LUT UR8, UR7, 0x2, URZ, 0xfc, !UPT ;  /* 0x0000000207087892 */ /* 0x000fe4000f8efcff */
[----:B------:R-:W-:Y:S02]  /*1b00*/  UIADD3 UR16, UPT, UPT, UR16, 0x1, URZ ;  /* 0x0000000110107890 */ /* 0x000fe4000fffe0ff */
[----:B------:R-:W-:Y:S02]  /*1b10*/  UISETP.NE.AND UP0, UPT, UR8, 0x2, UPT ;  /* 0x000000020800788c */ /* 0x000fe4000bf05270 */
[----:B------:R-:W-:-:S07]  /*1b20*/  UISETP.NE.AND UP2, UPT, UR16, 0x1, UPT ;  /* 0x000000011000788c */ /* 0x000fce000bf45270 */
[----:B------:R-:W-:Y:S05]  /*1b30*/  BRA.U UP0, `(.L_x_29) ;  /* 0x0000000100047547 */ /* 0x000fea000b800000 */
[----:B------:R-:W-:Y:S05]  /*1b40*/  BPT.TRAP 0x1 ;  /* 0x000000040000795c */ /* 0x000fea0000300000 */
.L_x_29:
[----:B------:R-:W-:Y:S04]  /*1b50*/  BSSY.RECONVERGENT B0, `(.L_x_30) ;  /* 0x0000003000007945 */ /* 0x000fe80003800200 */
[----:B------:R-:W-:Y:S05]  /*1b60*/  @!P4 BRA `(.L_x_31) ;  /* 0x000000000004c947 */ /* 0x000fea0003800000 */
[----:B------:R-:W-:Y:S05]  /*1b70*/  BPT.TRAP 0x1 ;  /* 0x000000040000795c */ /* 0x000fea0000300000 */
.L_x_31:
[----:B------:R-:W-:Y:S05]  /*1b80*/  BSYNC.RECONVERGENT B0 ;  /* 0x0000000000007941 */ /* 0x000fea0003800200 */
.L_x_30:
[----:B------:R-:W-:Y:S02]  /*1b90*/  UIADD3 UR13, UPT, UPT, UR17, 0x1, URZ ;  /* 0x00000001110d7890 */ /* 0x000fe4000fffe0ff */
[----:B------:R-:W-:Y:S02]  /*1ba0*/  ULEA UR32, UR17, UR4, 0xe ;  /* 0x0000000411207291 */ /* 0x000fe4000f8e70ff */
[----:B------:R-:W-:Y:S02]  /*1bb0*/  UISETP.NE.AND UP0, UPT, UR13, 0xa, UPT ;  /* 0x0000000a0d00788c */ /* 0x000fe4000bf05270 */
[----:B------:R-:W-:Y:S02]  /*1bc0*/  UIADD3 UR28, UP1, UPT, UR24, 0x80, URZ ;  /* 0x00000080181c7890 */ /* 0x000fe4000ff3e0ff */
[----:B------:R-:W-:Y:S02]  /*1bd0*/  USEL UR9, URZ, 0x1, UP0 ;  /* 0x00000001ff097887 */ /* 0x000fe40008000000 */
[----:B------:R-:W-:-:S02]  /*1be0*/  USEL UR13, UR13, URZ, UP0 ;  /* 0x000000ff0d0d7287 */ /* 0x000fc40008000000 */
[----:B------:R-:W-:Y:S02]  /*1bf0*/  UIADD3 UR26, UP0, UPT, UR24, 0x180, URZ ;  /* 0x00000180181a7890 */ /* 0x000fe4000ff1e0ff */
[----:B------:R-:W-:Y:S01]  /*1c00*/  ULEA UR8, UR13, UR4, 0x3 ;  /* 0x000000040d087291 */ /* 0x000fe2000f8e18ff */
[----:B------:R-:W-:Y:S01]  /*1c10*/  LOP3.LUT R15, R15, UR9, RZ, 0x3c, !PT ;  /* 0x000000090f0f7c12 */ /* 0x000fe2000f8e3cff */
[----:B------:R-:W-:Y:S02]  /*1c20*/  ULOP3.LUT UR33, UR33, 0xfefffff8, URZ, 0xc0, !UPT ;  /* 0xfefffff821217892 */ /* 0x000fe4000f8ec0ff */
[----:B------:R-:W-:Y:S01]  /*1c30*/  UIADD3.X UR29, UPT, UPT, URZ, UR25, URZ, UP1, !UPT ;  /* 0x00000019ff1d7290 */ /* 0x000fe20008ffe4ff */
[----:B-1----:R-:W-:Y:S01]  /*1c40*/  SHF.L.U32 R2, R15, 0x1f, RZ ;  /* 0x0000001f0f027819 */ /* 0x002fe200000006ff */
[----:B------:R-:W-:Y:S02]  /*1c50*/  UIADD3 UR32, UPT, UPT, UR32, 0x6400, URZ ;  /* 0x0000640020207890 */ /* 0x000fe4000fffe0ff */
[----:B------:R-:W-:Y:S01]  /*1c60*/  UIADD3.X UR27, UPT, UPT, URZ, UR25, URZ, UP0, !UPT ;  /* 0x00000019ff1b7290 */ /* 0x000fe200087fe4ff */
[----:B------:R1:W4:Y:S01]  /*1c70*/  SYNCS.PHASECHK.TRANS64.TRYWAIT P0, [UR8+0x50], R2 ;  /* 0x00005002ff0075a7 */ /* 0x0003220008001108 */
[----:B------:R-:W-:Y:S01]  /*1c80*/  ULEA UR8, UR17, UR4, 0xc ;  /* 0x0000000411087291 */ /* 0x000fe2000f8e60ff */
[----:B------:R-:W-:Y:S01]  /*1c90*/  UMOV UR18, 0x0 ;  /* 0x0000000000127882 */ /* 0x000fe20000000000 */
[----:B------:R-:W-:-:S02]  /*1ca0*/  UMOV UR19, 0x10000000 ;  /* 0x1000000000137882 */ /* 0x000fc40000000000 */
[----:B------:R-:W-:Y:S01]  /*1cb0*/  UIADD3 UR8, UPT, UPT, UR8, 0x2e400, URZ ;  /* 0x0002e40008087890 */ /* 0x000fe2000fffe0ff */
[----:B------:R2:W-:Y:S01]  /*1cc0*/  UTMALDG.3D.2CTA [UR32], [UR28], desc[UR18] ;  /* 0x000012201c0075b4 */ /* 0x0005e20008211000 */
[----:B------:R-:W-:Y:S01]  /*1cd0*/  UMOV UR10, UR34 ;  /* 0x00000022000a7c82 */ /* 0x000fe20008000000 */
[----:B------:R-:W-:Y:S01]  /*1ce0*/  UMOV UR12, UR36 ;  /* 0x00000024000c7c82 */ /* 0x000fe20008000000 */
[----:B------:R-:W-:Y:S01]  /*1cf0*/  UMOV UR9, UR33 ;  /* 0x0000002100097c82 */ /* 0x000fe20008000000 */
[----:B------:R-:W-:Y:S01]  /*1d00*/  UMOV UR23, UR5 ;  /* 0x0000000500177c82 */ /* 0x000fe20008000000 */
[----:B------:R-:W-:-:S03]  /*1d10*/  UMOV UR17, UR13 ;  /* 0x0000000d00117c82 */ /* 0x000fc60008000000 */
[----:B------:R1:W-:Y:S01]  /*1d20*/  UTMALDG.3D.2CTA [UR8], [UR26], desc[UR18] ;  /* 0x000012081a0075b4 */ /* 0x0003e20008211000 */
[----:B--2---:R-:W-:Y:S01]  /*1d30*/  UIADD3 UR34, UPT, UPT, UR34, 0x40, URZ ;  /* 0x0000004022227890 */ /* 0x004fe2000fffe0ff */
[----:B------:R-:W-:Y:S11]  /*1d40*/  BRA.U UP2, `(.L_x_32) ;  /* 0xfffffffd024c7547 */ /* 0x000ff6000b83ffff */
.L_x_26:
[----:B-1----:R-:W-:Y:S01]  /*1d50*/  ULEA UR8, UR13, UR4, 0x3 ;  /* 0x000000040d087291 */ /* 0x002fe2000f8e18ff */
[----:B------:R-:W-:Y:S01]  /*1d60*/  SHF.L.U32 R2, R15, 0x1f, RZ ;  /* 0x0000001f0f027819 */ /* 0x000fe200000006ff */
[----:B------:R-:W-:Y:S01]  /*1d70*/  @!P1 SYNCS.ARRIVE.TRANS64.A1T0 RZ, [UR4+0xd8], RZ ;  /* 0x0000d8ffffff99a7 */ /* 0x000fe20008100004 */
[----:B------:R-:W-:-:S06]  /*1d80*/  UISETP.GT.AND UP0, UPT, UR22, UR21, UPT ;  /* 0x000000151600728c */ /* 0x000fcc000bf04270 */
[----:B--2-4-:R1:W2:Y:S03]  /*1d90*/  SYNCS.PHASECHK.TRANS64.TRYWAIT P0, [UR8+0x50], R2 ;  /* 0x00005002ff0075a7 */ /* 0x0142a60008001108 */
[----:B------:R-:W-:Y:S05]  /*1da0*/  BRA.U !UP0, `(.L_x_33) ;  /* 0x0000000108c07547 */ /* 0x000fea000b800000 */
[----:B------:R-:W-:Y:S01]  /*1db0*/  UIADD3 UR26, UPT, UPT, UR14, UR23, URZ ;  /* 0x000000170e1a7290 */ /* 0x000fe2000fffe0ff */
[----:B------:R-:W-:-:S11]  /*1dc0*/  UMOV UR27, UR13 ;  /* 0x0000000d001b7c82 */ /* 0x000fd60008000000 */
.L_x_39:
[----:B------:R-:W-:Y:S01]  /*1dd0*/  ULEA UR17, UR27, UR4, 0x3 ;  /* 0x000000041b117291 */ /* 0x000fe2000f8e18ff */
[----:B--2---:R-:W-:Y:S01]  /*1de0*/  @P5 MOV R3, 0xa000 ;  /* 0x0000a00000035802 */ /* 0x004fe20000000f00 */
[----:B-12---:R-:W-:Y:S10]  /*1df0*/  @P0 BRA `(.L_x_34) ;  /* 0x00000000000c0947 */ /* 0x006ff40003800000 */
[----:B------:R-:W-:-:S04]  /*1e00*/  SHF.L.U32 R4, R15, 0x1f, RZ ;  /* 0x0000001f0f047819 */ /* 0x000fc800000006ff */
[----:B------:R-:W2:Y:S02]  /*1e10*/  SYNCS.PHASECHK.TRANS64.TRYWAIT P0, [UR17+0x50], R4 ;  /* 0x00005004ff0075a7 */ /* 0x000ea40008001111 */
[----:B--2---:R-:W-:Y:S05]  /*1e20*/  @!P0 BRA `(.L_x_35) ;  /* 0x00000064002c8947 */ /* 0x004fea0003800000 */
.L_x_34:
[----:B------:R2:W-:Y:S01]  /*1e30*/  @P5 SYNCS.ARRIVE.TRANS64 RZ, [UR17], R3 ;  /* 0x00000003ffff59a7 */ /* 0x0005e20008000011 */
[----:B------:R-:W-:-:S04]  /*1e40*/  ULOP3.LUT UR8, UR7, 0x2, URZ, 0xfc, !UPT ;  /* 0x0000000207087892 */ /* 0x000fc8000f8efcff */
[----:B------:R-:W-:-:S09]  /*1e50*/  UISETP.NE.AND UP0, UPT, UR8, 0x2, UPT ;  /* 0x000000020800788c */ /* 0x000fd2000bf05270 */
[----:B------:R-:W-:Y:S05]  /*1e60*/  BRA.U UP0, `(.L_x_36) ;  /* 0x0000000100047547 */ /* 0x000fea000b800000 */
[----:B------:R-:W-:Y:S05]  /*1e70*/  BPT.TRAP 0x1 ;  /* 0x000000040000795c */ /* 0x000fea0000300000 */
.L_x_36:
[----:B------:R-:W-:Y:S04]  /*1e80*/  BSSY.RECONVERGENT B0, `(.L_x_37) ;  /* 0x0000003000007945 */ /* 0x000fe80003800200 */
[----:B------:R-:W-:Y:S05]  /*1e90*/  @!P4 BRA `(.L_x_38) ;  /* 0x000000000004c947 */ /* 0x000fea0003800000 */
[----:B------:R-:W-:Y:S05]  /*1ea0*/  BPT.TRAP 0x1 ;  /* 0x000000040000795c */ /* 0x000fea0000300000 */
.L_x_38:
[----:B------:R-:W-:Y:S05]  /*1eb0*/  BSYNC.RECONVERGENT B0 ;  /* 0x0000000000007941 */ /* 0x000fea0003800200 */
.L_x_37:
        /* <DEDUP_REMOVED lines=9> */
[----:B------:R-:W-:Y:S02]  /*1f50*/  USHF.L.U32 UR18, UR23, 0x6, URZ ;  /* 0x0000000617127899 */ /* 0x000fe400080006ff */
[----:B------:R-:W-:Y:S01]  /*1f60*/  ULOP3.LUT UR17, UR17, 0xfefffff8, URZ, 0xc0, !UPT ;  /* 0xfefffff811117892 */ /* 0x000fe2000f8ec0ff */
[----:B-1----:R-:W-:Y:S01]  /*1f70*/  SHF.L.U32 R2, R15, 0x1f, RZ ;  /* 0x0000001f0f027819 */ /* 0x002fe200000006ff */
[----:B------:R-:W-:Y:S02]  /*1f80*/  UIADD3 UR16, UPT, UPT, UR16, 0x6400, URZ ;  /* 0x0000640010107890 */ /* 0x000fe4000fffe0ff */
[----:B------:R-:W-:Y:S01]  /*1f90*/  UIADD3.X UR33, UPT, UPT, URZ, UR25, URZ, UP1, !UPT ;  /* 0x00000019ff217290 */ /* 0x000fe20008ffe4ff */
[----:B------:R4:W1:Y:S01]  /*1fa0*/  SYNCS.PHASECHK.TRANS64.TRYWAIT P0, [UR8+0x50], R2 ;  /* 0x00005002ff0075a7 */ /* 0x0008620008001108 */
[----:B------:R-:W-:-:S02]  /*1fb0*/  ULEA UR8, UR27, UR4, 0xc ;  /* 0x000000041b087291 */ /* 0x000fc4000f8e60ff */
[----:B------:R-:W-:Y:S02]  /*1fc0*/  UIADD3.X UR31, UPT, UPT, URZ, UR25, URZ, UP0, !UPT ;  /* 0x00000019ff1f7290 */ /* 0x000fe400087fe4ff */
[----:B------:R-:W-:Y:S01]  /*1fd0*/  UIADD3 UR8, UPT, UPT, UR8, 0x2e400, URZ ;  /* 0x0002e40008087890 */ /* 0x000fe2000fffe0ff */
[----:B------:R-:W-:Y:S01]  /*1fe0*/  UMOV UR28, 0x0 ;  /* 0x00000000001c7882 */ /* 0x000fe20000000000 */
[----:B------:R-:W-:Y:S01]  /*1ff0*/  UMOV UR29, 0x10000000 ;  /* 0x10000000001d7882 */ /* 0x000fe20000000000 */
[----:B------:R-:W-:Y:S01]  /*2000*/  UMOV UR19, UR35 ;  /* 0x0000002300137c82 */ /* 0x000fe20008000000 */
[----:B------:R-:W-:Y:S01]  /*2010*/  UMOV UR20, UR36 ;  /* 0x0000002400147c82 */ /* 0x000fe20008000000 */
[----:B------:R-:W-:Y:S01]  /*2020*/  UMOV UR12, UR36 ;  /* 0x00000024000c7c82 */ /* 0x000fe20008000000 */
[----:B------:R-:W-:Y:S01]  /*2030*/  UMOV UR9, UR17 ;  /* 0x0000001100097c82 */ /* 0x000fe20008000000 */
[----:B------:R-:W-:Y:S01]  /*2040*/  UMOV UR10, UR18 ;  /* 0x00000012000a7c82 */ /* 0x000fe20008000000 */
[----:B------:R4:W-:Y:S01]  /*2050*/  UTMALDG.3D.2CTA [UR16], [UR32], desc[UR28] ;  /* 0x00001c10200075b4 */ /* 0x0009e20008211000 */
[----:B------:R-:W-:Y:S01]  /*2060*/  UIADD3 UR23, UPT, UPT, UR23, 0x1, URZ ;  /* 0x0000000117177890 */ /* 0x000fe2000fffe0ff */
[----:B------:R-:W-:-:S03]  /*2070*/  UMOV UR27, UR13 ;  /* 0x0000000d001b7c82 */ /* 0x000fc60008000000 */
[----:B------:R-:W-:Y:S01]  /*2080*/  UISETP.NE.AND UP0, UPT, UR23, UR26, UPT ;  /* 0x0000001a1700728c */ /* 0x000fe2000bf05270 */
[----:B------:R4:W-:Y:S08]  /*2090*/  UTMALDG.3D.2CTA [UR8], [UR30], desc[UR28] ;  /* 0x00001c081e0075b4 */ /* 0x0009f00008211000 */
[----:B----4-:R-:W-:Y:S05]  /*20a0*/  BRA.U UP0, `(.L_x_39) ;  /* 0xfffffffd00487547 */ /* 0x010fea000b83ffff */
.L_x_33:
[C---:B-1----:R-:W-:Y:S01]  /*20b0*/  LEA R2, R14.reuse, UR4, 0x3 ;  /* 0x000000040e027c11 */ /* 0x042fe2000f8e18ff */
[----:B------:R-:W-:Y:S01]  /*20c0*/  NOP ;  /* 0x0000000000007918 */ /* 0x000fe20000000000 */
[----:B--2---:R-:W-:Y:S02]  /*20d0*/  SHF.L.U32 R3, R13, 0x1f, RZ ;  /* 0x0000001f0d037819 */ /* 0x004fe400000006ff */
[----:B------:R-:W-:Y:S02]  /*20e0*/  LEA R4, R14, UR4, 0x4 ;  /* 0x000000040e047c11 */ /* 0x000fe4000f8e20ff */
[----:B------:R-:W1:Y:S02]  /*20f0*/  SYNCS.PHASECHK.TRANS64.TRYWAIT P0, [R2+URZ+0xe0], R3 ;  /* 0x0000e003020075a7 */ /* 0x000e6400080011ff */
[----:B-1----:R-:W-:Y:S05]  /*2100*/  @!P0 BRA `(.L_x_40) ;  /* 0x00000060008c8947 */ /* 0x002fea0003800000 */
.L_x_144:
[----:B------:R-:W2:Y:S01]  /*2110*/  LDS.128 R4, [R4+0x170] ;  /* 0x0001700004047984 */ /* 0x000ea20000000c00 */
[----:B------:R-:W-:Y:S01]  /*2120*/  ISETP.GE.AND P0, PT, R40, 0x1, PT ;  /* 0x000000012800780c */ /* 0x000fe20003f06270 */
[----:B-1----:R-:W-:Y:S01]  /*2130*/  VIADD R2, R2, 0xf0 ;  /* 0x000000f002027836 */ /* 0x002fe20000000000 */
[----:B------:R-:W-:Y:S01]  /*2140*/  @!PT LDS RZ, [RZ] ;  /* 0x00000000fffff984 */ /* 0x000fe20000000800 */
[----:B------:R-:W-:Y:S01]  /*2150*/  @!PT LDS RZ, [RZ] ;  /* 0x00000000fffff984 */ /* 0x000fe20000000800 */
[----:B------:R-:W-:Y:S01]  /*2160*/  @!PT LDS RZ, [RZ] ;  /* 0x00000000fffff984 */ /* 0x000fe20000000800 */
[----:B------:R-:W-:Y:S01]  /*2170*/  @!PT LDS RZ, [RZ] ;  /* 0x00000000fffff984 */ /* 0x000fe20000000800 */
[----:B------:R1:W-:Y:S06]  /*2180*/  MEMBAR.ALL.CTA ;  /* 0x0000000000007992 */ /* 0x0003ec0000008000 */
[----:B-1----:R-:W1:Y:S01]  /*2190*/  FENCE.VIEW.ASYNC.S ;  /* 0x00000000000073c6 */ /* 0x002e620000000000 */
[----:B------:R-:W-:-:S04]  /*21a0*/  PRMT R2, RZ, 0x654, R2 ;  /* 0x00000654ff027816 */ /* 0x000fc80000000002 */
[----:B-1----:R1:W-:Y:S01]  /*21b0*/  SYNCS.ARRIVE.TRANS64.RED.A1T0 RZ, [R2+URZ], RZ ;  /* 0x000000ff02ff79a7 */ /* 0x0023e200081004ff */
[----:B--2---:R-:W-:-:S13]  /*21c0*/  LOP3.LUT P2, RZ, R6, 0x1, RZ, 0xc0, !PT ;  /* 0x0000000106ff7812 */ /* 0x004fda000784c0ff */
[----:B------:R-:W-:Y:S01]  /*21d0*/  @P2 SHF.R.U32.HI R3, RZ, 0x10, R5 ;  /* 0x00000010ff032819 */ /* 0x000fe20000011605 */
[----:B------:R-:W-:Y:S01]  /*21e0*/  VOTEU.ANY UP0, P2 ;  /* 0x0000000000ff7886 */ /* 0x000fe20001000100 */
[----:B------:R-:W-:Y:S02]  /*21f0*/  @P2 MOV R10, R4 ;  /* 0x00000004000a2202 */ /* 0x000fe40000000f00 */
[----:B------:R-:W-:Y:S02]  /*2200*/  @P2 R2UR.BROADCAST UR8, R3 ;  /* 0x00000000030822ca */ /* 0x000fe400008e0000 */
[----:B------:R-:W-:-:S11]  /*2210*/  @P2 LOP3.LUT R9, R5, 0xffff, RZ, 0xc0, !PT ;  /* 0x0000ffff05092812 */ /* 0x000fd600078ec0ff */
[----:B------:R-:W-:Y:S01]  /*2220*/  @UP0 UMOV UR36, UR8 ;  /* 0x0000000800240c82 */ /* 0x000fe20008000000 */
[----:B-1----:R-:W-:Y:S05]  /*2230*/  @!P0 BRA `(.L_x_41) ;  /* 0x0000000000b88947 */ /* 0x002fea0003800000 */
[----:B------:R-:W3:Y:S01]  /*2240*/  LDC.64 R4, c[0x0][0xb18] ;  /* 0x0002c600ff047b82 */ /* 0x000ee20000000a00 */
[----:B------:R-:W-:-:S07]  /*2250*/  ISETP.NE.AND P3, PT, R40, 0x1, PT ;  /* 0x000000012800780c */ /* 0x000fce0003f65270 */
[----:B------:R-:W1:Y:S08]  /*2260*/  LDC.64 R6, c[0x0][0xb10] ;  /* 0x0002c400ff067b82 */ /* 0x000e700000000a00 */
[----:B------:R-:W2:Y:S08]  /*2270*/  LDC R18, c[0x0][0xb20] ;  /* 0x0002c800ff127b82 */ /* 0x000eb00000000800 */
[----:B------:R-:W4:Y:S01]  /*2280*/  LDC R19, c[0x0][0xb0c] ;  /* 0x0002c300ff137b82 */ /* 0x000f220000000800 */
[----:B---3--:R-:W-:Y:S01]  /*2290*/  IMAD.HI.U32 R21, R0, R5, RZ ;  /* 0x0000000500157227 */ /* 0x008fe200078e00ff */
[----:B------:R-:W-:-:S03]  /*22a0*/  ISETP.NE.AND P0, PT, R4, 0x1, PT ;  /* 0x000000010400780c */ /* 0x000fc60003f05270 */
[----:B------:R-:W-:-:S03]  /*22b0*/  IMAD.HI.U32 R5, R9, R5, RZ ;  /* 0x0000000509057227 */ /* 0x000fc600078e00ff */
[----:B------:R-:W3:Y:S01]  /*22c0*/  LDC.64 R2, c[0x0][0xb28] ;  /* 0x0002ca00ff027b82 */ /* 0x000ee20000000a00 */
[----:B-1----:R-:W-:-:S04]  /*22d0*/  IMAD.HI.U32 R22, R8, R6, RZ ;  /* 0x0000000608167227 */ /* 0x002fc800078e00ff */
[----:B------:R-:W-:Y:S01]  /*22e0*/  IMAD.HI.U32 R23, R10, R6, RZ ;  /* 0x000000060a177227 */ /* 0x000fe200078e00ff */
[----:B------:R-:W-:Y:S02]  /*22f0*/  SHF.R.U32.HI R22, RZ, R7, R22 ;  /* 0x00000007ff167219 */ /* 0x000fe40000011616 */
[-C--:B--2---:R-:W-:Y:S02]  /*2300*/  SHF.R.U32.HI R21, RZ, R18.reuse, R21 ;  /* 0x00000012ff157219 */ /* 0x084fe40000011615 */
[----:B------:R-:W-:Y:S02]  /*2310*/  SHF.R.U32.HI R5, RZ, R18, R5 ;  /* 0x00000012ff057219 */ /* 0x000fe40000011605 */
[----:B------:R-:W-:Y:S02]  /*2320*/  SEL R21, R0, R21, !P0 ;  /* 0x0000001500157207 */ /* 0x000fe40004000000 */
[----:B------:R-:W-:Y:S02]  /*2330*/  SHF.R.U32.HI R23, RZ, R7, R23 ;  /* 0x00000007ff177219 */ /* 0x000fe40000011617 */
[----:B----4-:R-:W-:-:S02]  /*2340*/  ISETP.NE.AND P1, PT, R19, 0x1, PT ;  /* 0x000000011300780c */ /* 0x010fc40003f25270 */
[----:B------:R-:W-:Y:S02]  /*2350*/  SEL R5, R9, R5, !P0 ;  /* 0x0000000509057207 */ /* 0x000fe40004000000 */
[----:B------:R-:W-:Y:S02]  /*2360*/  SEL R22, R8, R22, !P1 ;  /* 0x0000001608167207 */ /* 0x000fe40004800000 */
[----:B------:R-:W-:Y:S01]  /*2370*/  SEL R23, R10, R23, !P1 ;  /* 0x000000170a177207 */ /* 0x000fe20004800000 */
[----:B---3--:R-:W-:-:S04]  /*2380*/  IMAD.HI.U32 R20, R21, R2, RZ ;  /* 0x0000000215147227 */ /* 0x008fc800078e00ff */
        /* <DEDUP_REMOVED lines=10> */
[----:B------:R-:W-:-:S04]  /*2430*/  @!P0 IMAD.HI.U32 R7, R23, R2, RZ ;  /* 0x0000000217078227 */ /* 0x000fc800078e00ff */
[----:B------:R-:W-:Y:S01]  /*2440*/  IMAD.MOV R2, RZ, RZ, -R6 ;  /* 0x000000ffff027224 */ /* 0x000fe200078e0a06 */
[----:B------:R-:W-:Y:S02]  /*2450*/  @!P0 SHF.R.U32.HI R3, RZ, R3, R7 ;  /* 0x00000003ff038219 */ /* 0x000fe40000011607 */
[----:B------:R-:W-:Y:S01]  /*2460*/  IADD3 R7, PT, PT, -R5, RZ, RZ ;  /* 0x000000ff05077210 */ /* 0x000fe20007ffe1ff */
[----:B------:R-:W-:Y:S01]  /*2470*/  IMAD R2, R40, R2, R5 ;  /* 0x0000000228027224 */ /* 0x000fe200078e0205 */
        /* <DEDUP_REMOVED lines=10> */
.L_x_41:
[----:B------:R-:W1:Y:S02]  /*2520*/  LDCU UR8, c[0x0][0xb30] ;  /* 0x00016600ff0877ac */ /* 0x000e640008000800 */
[----:B-1----:R-:W-:-:S09]  /*2530*/  UISETP.NE.AND UP0, UPT, UR8, 0x1, UPT ;  /* 0x000000010800788c */ /* 0x002fd2000bf05270 */
[----:B------:R-:W-:Y:S05]  /*2540*/  BRA.U UP0, `(.L_x_42) ;  /* 0x0000000100407547 */ /* 0x000fea000b800000 */
[----:B------:R-:W1:Y:S08]  /*2550*/  LDC.64 R4, c[0x0][0xb10] ;  /* 0x0002c400ff047b82 */ /* 0x000e700000000a00 */
[----:B------:R-:W2:Y:S08]  /*2560*/  LDC.64 R2, c[0x0][0xb18] ;  /* 0x0002c600ff027b82 */ /* 0x000eb00000000a00 */
[----:B------:R-:W4:Y:S08]  /*2570*/  LDC R6, c[0x0][0xb20] ;  /* 0x0002c800ff067b82 */ /* 0x000f300000000800 */
[----:B------:R-:W3:Y:S01]  /*2580*/  LDC R7, c[0x0][0xb0c] ;  /* 0x0002c300ff077b82 */ /* 0x000ee20000000800 */
[----:B-1----:R-:W-:-:S05]  /*2590*/  IMAD.HI.U32 R4, R10, R4, RZ ;  /* 0x000000040a047227 */ /* 0x002fca00078e00ff */
[----:B------:R-:W-:Y:S01]  /*25a0*/  SHF.R.U32.HI R4, RZ, R5, R4 ;  /* 0x00000005ff047219 */ /* 0x000fe20000011604 */
[----:B--2---:R-:W-:Y:S01]  /*25b0*/  IMAD.HI.U32 R3, R9, R3, RZ ;  /* 0x0000000309037227 */ /* 0x004fe200078e00ff */
[----:B------:R-:W-:-:S04]  /*25c0*/  ISETP.NE.AND P0, PT, R2, 0x1, PT ;  /* 0x000000010200780c */ /* 0x000fc80003f05270 */
[----:B----4-:R-:W-:-:S04]  /*25d0*/  SHF.R.U32.HI R3, RZ, R6, R3 ;  /* 0x00000006ff037219 */ /* 0x010fc80000011603 */
[----:B------:R-:W-:Y:S02]  /*25e0*/  SEL R3, R9, R3, !P0 ;  /* 0x0000000309037207 */ /* 0x000fe40004000000 */
[----:B---3--:R-:W-:-:S04]  /*25f0*/  ISETP.NE.AND P1, PT, R7, 0x1, PT ;  /* 0x000000010700780c */ /* 0x008fc80003f25270 */
[----:B------:R-:W-:-:S05]  /*2600*/  SEL R4, R10, R4, !P1 ;  /* 0x000000040a047207 */ /* 0x000fca0004800000 */
[----:B------:R-:W-:Y:S02]  /*2610*/  IMAD.IADD R5, R3, 0x1, -R4 ;  /* 0x0000000103057824 */ /* 0x000fe400078e0a04 */
[----:B------:R-:W-:Y:S02]  /*2620*/  IMAD.IADD R3, R4, 0x1, -R3 ;  /* 0x0000000104037824 */ /* 0x000fe400078e0a03 */
[----:B------:R-:W-:Y:S02]  /*2630*/  IMAD R10, R5, R7, R10 ;  /* 0x00000007050a7224 */ /* 0x000fe400078e020a */
[----:B------:R-:W-:-:S07]  /*2640*/  IMAD R9, R3, R2, R9 ;  /* 0x0000000203097224 */ /* 0x000fce00078e0209 */
.L_x_42:
[----:B------:R-:W-:Y:S01]  /*2650*/  VIADD R14, R14, 0x1 ;  /* 0x000000010e0e7836 */ /* 0x000fe20000000000 */
[----:B------:R-:W-:Y:S01]  /*2660*/  PLOP3.LUT P1, PT, PT, PT, PT, 0x80, 0x8 ;  /* 0x000000000008781c */ /* 0x000fe20003f2f070 */
[----:B------:R-:W-:Y:S02]  /*2670*/  IMAD.IADD R3, R10, 0x1, R97 ;  /* 0x000000010a037824 */ /* 0x000fe400078e0261 */
[----:B------:R-:W-:Y:S01]  /*2680*/  IMAD.IADD R4, R9, 0x1, R96 ;  /* 0x0000000109047824 */ /* 0x000fe200078e0260 */
[----:B------:R-:W-:-:S04]  /*2690*/  ISETP.NE.AND P0, PT, R14, 0x2, PT ;  /* 0x000000020e00780c */ /* 0x000fc80003f05270 */
[----:B------:R-:W-:Y:S02]  /*26a0*/  SEL R2, RZ, 0x1, P0 ;  /* 0x00000001ff027807 */ /* 0x000fe40000000000 */
[----:B------:R-:W-:Y:S02]  /*26b0*/  SEL R14, R14, RZ, P0 ;  /* 0x000000ff0e0e7207 */ /* 0x000fe40000000000 */
[----:B------:R-:W-:Y:S01]  /*26c0*/  LOP3.LUT R13, R13, R2, RZ, 0x3c, !PT ;  /* 0x000000020d0d7212 */ /* 0x000fe200078e3cff */
[----:B------:R-:W-:Y:S06]  /*26d0*/  @P2 BRA `(.L_x_43) ;  /* 0xfffffff000582947 */ /* 0x000fec000383ffff */
[----:B------:R-:W-:Y:S01]  /*26e0*/  UIADD3 UR4, UPT, UPT, UR4, 0x50, URZ ;  /* 0x0000005004047890 */ /* 0x000fe2000fffe0ff */
[----:B------:R-:W-:-:S03]  /*26f0*/  SHF.L.U32 R2, R15, 0x1f, RZ ;  /* 0x0000001f0f027819 */ /* 0x000fc600000006ff */
[----:B------:R-:W-:-:S09]  /*2700*/  ULEA UR5, UR13, UR4, 0x3 ;  /* 0x000000040d057291 */ /* 0x000fd2000f8e18ff */
[----:B------:R-:W1:Y:S02]  /*2710*/  SYNCS.PHASECHK.TRANS64.TRYWAIT P0, [UR5], R2 ;  /* 0x00000002ff0075a7 */ /* 0x000e640008001105 */
[----:B-1----:R-:W-:Y:S05]  /*2720*/  @!P0 BRA `(.L_x_44) ;  /* 0x0000005c00188947 */ /* 0x002fea0003800000 */
.L_x_146:
[----:B------:R-:W-:-:S04]  /*2730*/  UIADD3 UR6, UPT, UPT, UR13, 0x1, URZ ;  /* 0x000000010d067890 */ /* 0x000fc8000fffe0ff */
[----:B------:R-:W-:-:S04]  /*2740*/  UISETP.NE.AND UP0, UPT, UR6, 0xa, UPT ;  /* 0x0000000a0600788c */ /* 0x000fc8000bf05270 */
[----:B------:R-:W-:Y:S02]  /*2750*/  USEL UR7, URZ, 0x1, UP0 ;  /* 0x00000001ff077887 */ /* 0x000fe40008000000 */
[----:B------:R-:W-:-:S04]  /*2760*/  USEL UR6, UR6, URZ, UP0 ;  /* 0x000000ff06067287 */ /* 0x000fc80008000000 */
[----:B------:R-:W-:Y:S01]  /*2770*/  ULEA UR5, UR6, UR4, 0x3 ;  /* 0x0000000406057291 */ /* 0x000fe2000f8e18ff */
[----:B-1----:R-:W-:-:S04]  /*2780*/  LOP3.LUT R2, R15, UR7, RZ, 0x3c, !PT ;  /* 0x000000070f027c12 */ /* 0x002fc8000f8e3cff */
[----:B------:R-:W-:-:S04]  /*2790*/  SHF.L.U32 R3, R2, 0x1f, RZ ;  /* 0x0000001f02037819 */ /* 0x000fc800000006ff */
[----:B------:R-:W1:Y:S02]  /*27a0*/  SYNCS.PHASECHK.TRANS64.TRYWAIT P0, [UR5], R3 ;  /* 0x00000003ff0075a7 */ /* 0x000e640008001105 */
[----:B-1----:R-:W-:Y:S05]  /*27b0*/  @!P0 BRA `(.L_x_45) ;  /* 0x0000005c000c8947 */ /* 0x002fea0003800000 */
.L_x_148:
[----:B------:R-:W-:-:S04]  /*27c0*/  UIADD3 UR6, UPT, UPT, UR6, 0x1, URZ ;  /* 0x0000000106067890 */ /* 0x000fc8000fffe0ff */
[----:B------:R-:W-:-:S04]  /*27d0*/  UISETP.NE.AND UP0, UPT, UR6, 0xa, UPT ;  /* 0x0000000a0600788c */ /* 0x000fc8000bf05270 */
[----:B------:R-:W-:Y:S02]  /*27e0*/  USEL UR7, URZ, 0x1, UP0 ;  /* 0x00000001ff077887 */ /* 0x000fe40008000000 */
[----:B------:R-:W-:-:S04]  /*27f0*/  USEL UR6, UR6, URZ, UP0 ;  /* 0x000000ff06067287 */ /* 0x000fc80008000000 */
[----:B------:R-:W-:Y:S01]  /*2800*/  ULEA UR5, UR6, UR4, 0x3 ;  /* 0x0000000406057291 */ /* 0x000fe2000f8e18ff */
[----:B------:R-:W-:-:S04]  /*2810*/  LOP3.LUT R2, R2, UR7, RZ, 0x3c, !PT ;  /* 0x0000000702027c12 */ /* 0x000fc8000f8e3cff */
[----:B-1----:R-:W-:-:S04]  /*2820*/  SHF.L.U32 R3, R2, 0x1f, RZ ;  /* 0x0000001f02037819 */ /* 0x002fc800000006ff */
[----:B------:R-:W1:Y:S02]  /*2830*/  SYNCS.PHASECHK.TRANS64.TRYWAIT P0, [UR5], R3 ;  /* 0x00000003ff0075a7 */ /* 0x000e640008001105 */
[----:B-1----:R-:W-:Y:S05]  /*2840*/  @!P0 BRA `(.L_x_46) ;  /* 0x0000005c00008947 */ /* 0x002fea0003800000 */
.L_x_150:
        /* <DEDUP_REMOVED lines=9> */
.L_x_152:
        /* <DEDUP_REMOVED lines=9> */
.L_x_154:
        /* <DEDUP_REMOVED lines=9> */
.L_x_156:
        /* <DEDUP_REMOVED lines=9> */
.L_x_158:
        /* <DEDUP_REMOVED lines=9> */
.L_x_160:
        /* <DEDUP_REMOVED lines=9> */
.L_x_162:
[----:B------:R-:W-:-:S04]  /*2bb0*/  UIADD3 UR6, UPT, UPT, UR6, 0x1, URZ ;  /* 0x0000000106067890 */ /* 0x000fc8000fffe0ff */
[----:B------:R-:W-:-:S04]  /*2bc0*/  UISETP.NE.AND UP0, UPT, UR6, 0xa, UPT ;  /* 0x0000000a0600788c */ /* 0x000fc8000bf05270 */
[----:B------:R-:W-:Y:S02]  /*2bd0*/  USEL UR5, URZ, 0x1, UP0 ;  /* 0x00000001ff057887 */ /* 0x000fe40008000000 */
[----:B------:R-:W-:-:S04]  /*2be0*/  USEL UR6, UR6, URZ, UP0 ;  /* 0x000000ff06067287 */ /* 0x000fc80008000000 */
[----:B------:R-:W-:Y:S01]  /*2bf0*/  ULEA UR6, UR6, UR4, 0x3 ;  /* 0x0000000406067291 */ /* 0x000fe2000f8e18ff */
[----:B------:R-:W-:-:S04]  /*2c00*/  LOP3.LUT R2, R2, UR5, RZ, 0x3c, !PT ;  /* 0x0000000502027c12 */ /* 0x000fc8000f8e3cff */
[----:B------:R-:W-:Y:S01]  /*2c10*/  SHF.L.U32 R2, R2, 0x1f, RZ ;  /* 0x0000001f02027819 */ /* 0x000fe200000006ff */
[----:B-1-3--:R-:W-:-:S07]  /*2c20*/  IMAD.U32 R0, RZ, RZ, UR6 ;  /* 0x00000006ff007e24 */ /* 0x00afce000f8e00ff */
.L_x_53:
[----:B-1----:R1:W2:Y:S02]  /*2c30*/  SYNCS.PHASECHK.TRANS64.TRYWAIT P0, [R0+URZ], R2 ;  /* 0x00000002000075a7 */ /* 0x0022a400080011ff */
[----:B--2---:R-:W-:Y:S05]  /*2c40*/  @!P0 NANOSLEEP.SYNCS 0x989680 ;  /* 0x009896800000895d */ /* 0x004fea0003900000 */
[----:B------:R-:W2:Y:S02]  /*2c50*/  @!P0 SYNCS.PHASECHK.TRANS64 P0, [R0+URZ], R2 ;  /* 0x00000002000085a7 */ /* 0x000ea400080010ff */
[----:B--2---:R-:W-:Y:S05]  /*2c60*/  @P0 EXIT ;  /* 0x000000000000094d */ /* 0x004fea0003800000 */
[----:B------:R-:W-:Y:S05]  /*2c70*/  BRA `(.L_x_53) ;  /* 0xfffffffc00ec7947 */ /* 0x000fea000383ffff */
.L_x_23:
[----:B------:R-:W-:-:S04]  /*2c80*/  UISETP.NE.AND UP0, UPT, UR46, URZ, UPT ;  /* 0x000000ff2e00728c */ /* 0x000fc8000bf05270 */
[----:B------:R-:W-:-:S09]  /*2c90*/  UISETP.NE.OR UP0, UPT, UR10, 0x1, UP0 ;  /* 0x000000010a00788c */ /* 0x000fd20008705670 */
[----:B------:R-:W-:Y:S05]  /*2ca0*/  BRA.U UP0, `(.L_x_54) ;  /* 0x0000000500487547 */ /* 0x000fea000b800000 */
[----:B------:R-:W-:Y:S01]  /*2cb0*/  ISETP.GE.U32.AND P2, PT, R2, 0x2, PT ;  /* 0x000000020200780c */ /* 0x000fe20003f46070 */
[----:B------:R-:W-:Y:S01]  /*2cc0*/  IMAD.MOV.U32 R12, RZ, RZ, 0x1 ;  /* 0x00000001ff0c7424 */ /* 0x000fe200078e00ff */
[----:B------:R-:W-:Y:S02]  /*2cd0*/  CS2R R10, SRZ ;  /* 0x00000000000a7805 */ /* 0x000fe4000001ff00 */
[----:B------:R-:W-:Y:S01]  /*2ce0*/  CS2R R8, SRZ ;  /* 0x0000000000087805 */ /* 0x000fe2000001ff00 */
[----:B------:R-:W-:Y:S01]  /*2cf0*/  UMOV UR4, 0x400 ;  /* 0x0000040000047882 */ /* 0x000fe20000000000 */
[----:B------:R-:W-:Y:S01]  /*2d00*/  UMOV UR6, URZ ;  /* 0x000000ff00067c82 */ /* 0x000fe20008000000 */
[----:B------:R-:W-:-:S12]  /*2d10*/  ULEA UR46, UR46, UR4, 0x18 ;  /* 0x000000042e2e7291 */ /* 0x000fd8000f8ec0ff */
.L_x_58:
[----:B------:R-:W-:Y:S02]  /*2d20*/  LEA R0, R8, UR46, 0x3 ;  /* 0x0000002e08007c11 */ /* 0x000fe4000f8e18ff */
[----:B------:R-:W-:-:S03]  /*2d30*/  SHF.L.U32 R4, R9, 0x1f, RZ ;  /* 0x0000001f09047819 */ /* 0x000fc600000006ff */
[----:B------:R-:W-:Y:S01]  /*2d40*/  VIADD R5, R0, 0x150 ;  /* 0x0000015000057836 */ /* 0x000fe20000000000 */
[----:B------:R-:W1:Y:S02]  /*2d50*/  SYNCS.PHASECHK.TRANS64.TRYWAIT P0, [R0+URZ+0x140], R4 ;  /* 0x00014004000075a7 */ /* 0x000e6400080011ff */
[----:B-1----:R-:W-:Y:S05]  /*2d60*/  @!P0 BRA `(.L_x_55) ;  /* 0x0000005800608947 */ /* 0x002fea0003800000 */
.L_x_163:
[----:B------:R-:W-:Y:S01]  /*2d70*/  ULEA UR5, UR6, UR46, 0x3 ;  /* 0x0000002e06057291 */ /* 0x000fe2000f8e18ff */
[----:B-1----:R-:W-:Y:S01]  /*2d80*/  PRMT R0, RZ, 0x654, R5 ;  /* 0x00000654ff007816 */ /* 0x002fe20000000005 */
[----:B------:R-:W-:Y:S01]  /*2d90*/  @!P2 IMAD.MOV.U32 R4, RZ, RZ, 0x10 ;  /* 0x00000010ff04a424 */ /* 0x000fe200078e00ff */
[----:B------:R-:W-:Y:S01]  /*2da0*/  SHF.L.U32 R5, R12, 0x1f, RZ ;  /* 0x0000001f0c057819 */ /* 0x000fe200000006ff */
[----:B------:R-:W-:Y:S01]  /*2db0*/  UIADD3 UR4, UPT, UPT, UR5, 0xe0, URZ ;  /* 0x000000e005047890 */ /* 0x000fe2000fffe0ff */
[----:B------:R1:W-:Y:S05]  /*2dc0*/  SYNCS.ARRIVE.TRANS64.RED.A1T0 RZ, [R0+URZ], RZ ;  /* 0x000000ff00ff79a7 */ /* 0x0003ea00081004ff */
[----:B------:R-:W-:Y:S01]  /*2dd0*/  IMAD.U32 R6, RZ, RZ, UR4 ;  /* 0x00000004ff067e24 */ /* 0x000fe2000f8e00ff */
[----:B------:R-:W2:Y:S04]  /*2de0*/  SYNCS.PHASECHK.TRANS64.TRYWAIT P0, [UR5+0xf0], R5 ;  /* 0x0000f005ff0075a7 */ /* 0x000ea80008001105 */
[----:B------:R-:W-:Y:S01]  /*2df0*/  PRMT R6, R2, 0x654, R6 ;  /* 0x0000065402067816 */ /* 0x000fe20000000006 */
[----:B-12---:R-:W-:Y:S06]  /*2e00*/  @!P0 BRA `(.L_x_56) ;  /* 0x00000058004c8947 */ /* 0x006fec0003800000 */
.L_x_165:
[----:B------:R-:W-:Y:S01]  /*2e10*/  ULEA UR4, UR6, UR46, 0x4 ;  /* 0x0000002e06047291 */ /* 0x000fe2000f8e20ff */
[----:B------:R-:W-:Y:S01]  /*2e20*/  SEL R3, R6, R3, !P2 ;  /* 0x0000000306037207 */ /* 0x000fe20005000000 */
[----:B------:R-:W-:Y:S01]  /*2e30*/  UIADD3 UR5, UPT, UPT, UR5, 0xe0, URZ ;  /* 0x000000e005057890 */ /* 0x000fe2000fffe0ff */
[----:B-1----:R-:W-:Y:S01]  /*2e40*/  LEA R0, R11, UR46, 0x3 ;  /* 0x0000002e0b007c11 */ /* 0x002fe2000f8e18ff */
[----:B------:R-:W-:Y:S01]  /*2e50*/  UIADD3 UR4, UPT, UPT, UR4, 0x170, URZ ;  /* 0x0000017004047890 */ /* 0x000fe2000fffe0ff */
[----:B------:R1:W-:Y:S01]  /*2e60*/  @!P2 SYNCS.ARRIVE.TRANS64.RED RZ, [R3+URZ], R4 ;  /* 0x0000000403ffa9a7 */ /* 0x0003e200080004ff */
[----:B------:R-:W-:Y:S01]  /*2e70*/  UIADD3 UR6, UPT, UPT, UR6, 0x1, URZ ;  /* 0x0000000106067890 */ /* 0x000fe2000fffe0ff */
[----:B------:R-:W-:-:S03]  /*2e80*/  VIADD R8, R8, 0x1 ;  /* 0x0000000108087836 */ /* 0x000fc60000000000 */
[----:B------:R-:W-:Y:S02]  /*2e90*/  UISETP.NE.AND UP0, UPT, UR6, 0x2, UPT ;  /* 0x000000020600788c */ /* 0x000fe4000bf05270 */
[----:B------:R-:W-:Y:S01]  /*2ea0*/  ISETP.NE.AND P0, PT, R8, 0x2, PT ;  /* 0x000000020800780c */ /* 0x000fe20003f05270 */
[----:B------:R-:W-:Y:S06]  /*2eb0*/  UGETNEXTWORKID.BROADCAST [UR4], [UR5] ;  /* 0x00000000040073ca */ /* 0x000fec0008000100 */
[----:B------:R-:W-:Y:S02]  /*2ec0*/  USEL UR4, URZ, 0x1, UP0 ;  /* 0x00000001ff047887 */ /* 0x000fe40008000000 */
[----:B------:R-:W-:-:S04]  /*2ed0*/  USEL UR6, UR6, URZ, UP0 ;  /* 0x000000ff06067287 */ /* 0x000fc80008000000 */
[----:B------:R-:W-:Y:S02]  /*2ee0*/  LOP3.LUT R12, R12, UR4, RZ, 0x3c, !PT ;  /* 0x000000040c0c7c12 */ /* 0x000fe4000f8e3cff */
[----:B-1----:R-:W-:-:S04]  /*2ef0*/  SHF.L.U32 R4, R10, 0x1f, RZ ;  /* 0x0000001f0a047819 */ /* 0x002fc800000006ff */
[----:B------:R-:W1:Y:S02]  /*2f00*/  SYNCS.PHASECHK.TRANS64.TRYWAIT P1, [R0+URZ+0xe0], R4 ;  /* 0x0000e004000075a7 */ /* 0x000e6400080211ff */
[----:B-1----:R-:W-:Y:S05]  /*2f10*/  @!P1 BRA `(.L_x_57) ;  /* 0x0000005800209947 */ /* 0x002fea0003800000 */
.L_x_166:
[C---:B-1----:R-:W-:Y:S01]  /*2f20*/  LEA R4, R11.reuse, UR46, 0x4 ;  /* 0x0000002e0b047c11 */ /* 0x042fe2000f8e20ff */
[----:B------:R-:W-:Y:S01]  /*2f30*/  VIADD R0, R0, 0xf0 ;  /* 0x000000f000007836 */ /* 0x000fe20000000000 */
[----:B------:R-:W-:Y:S01]  /*2f40*/  SEL R8, R8, RZ, P0 ;  /* 0x000000ff08087207 */ /* 0x000fe20000000000 */
[----:B------:R-:W-:-:S03]  /*2f50*/  VIADD R11, R11, 0x1 ;  /* 0x000000010b0b7836 */ /* 0x000fc60000000000 */
[----:B------:R-:W1:Y:S01]  /*2f60*/  LDS.128 R4, [R4+0x170] ;  /* 0x0001700004047984 */ /* 0x000e620000000c00 */
[----:B------:R-:W-:Y:S02]  /*2f70*/  PRMT R0, RZ, 0x654, R0 ;  /* 0x00000654ff007816 */ /* 0x000fe40000000000 */
[C---:B------:R-:W-:Y:S01]  /*2f80*/  ISETP.NE.AND P1, PT, R11.reuse, 0x2, PT ;  /* 0x000000020b00780c */ /* 0x040fe20003f25270 */
[----:B------:R-:W-:Y:S01]  /*2f90*/  @!PT LDS RZ, [RZ] ;  /* 0x00000000fffff984 */ /* 0x000fe20000000800 */
[----:B------:R-:W-:Y:S01]  /*2fa0*/  @!PT LDS RZ, [RZ] ;  /* 0x00000000fffff984 */ /* 0x000fe20000000800 */
[----:B------:R-:W-:Y:S01]  /*2fb0*/  @!PT LDS RZ, [RZ] ;  /* 0x00000000fffff984 */ /* 0x000fe20000000800 */
[----:B------:R-:W-:Y:S01]  /*2fc0*/  @!PT LDS RZ, [RZ] ;  /* 0x00000000fffff984 */ /* 0x000fe20000000800 */
[----:B------:R2:W-:Y:S06]  /*2fd0*/  MEMBAR.ALL.CTA ;  /* 0x0000000000007992 */ /* 0x0005ec0000008000 */
[----:B--2---:R-:W2:Y:S01]  /*2fe0*/  FENCE.VIEW.ASYNC.S ;  /* 0x00000000000073c6 */ /* 0x004ea20000000000 */
[----:B------:R-:W-:Y:S01]  /*2ff0*/  SEL R11, R11, RZ, P1 ;  /* 0x000000ff0b0b7207 */ /* 0x000fe20000800000 */
[----:B--2---:R2:W-:Y:S01]  /*3000*/  SYNCS.ARRIVE.TRANS64.RED.A1T0 RZ, [R0+URZ], RZ ;  /* 0x000000ff00ff79a7 */ /* 0x0045e200081004ff */
[----:B-1----:R-:W-:-:S02]  /*3010*/  LOP3.LUT P3, RZ, R6, 0x1, RZ, 0xc0, !PT ;  /* 0x0000000106ff7812 */ /* 0x002fc4000786c0ff */
[----:B------:R-:W-:-:S04]  /*3020*/  SEL R4, RZ, 0x1, P1 ;  /* 0x00000001ff047807 */ /* 0x000fc80000800000 */
[----:B------:R-:W-:Y:S02]  /*3030*/  LOP3.LUT R10, R10, R4, RZ, 0x3c, !PT ;  /* 0x000000040a0a7212 */ /* 0x000fe400078e3cff */
[----:B--2---:R-:W-:-:S04]  /*3040*/  SEL R0, RZ, 0x1, P0 ;  /* 0x00000001ff007807 */ /* 0x004fc80000000000 */
[----:B------:R-:W-:Y:S01]  /*3050*/  LOP3.LUT R9, R9, R0, RZ, 0x3c, !PT ;  /* 0x0000000009097212 */ /* 0x000fe200078e3cff */
[----:B------:R-:W-:Y:S06]  /*3060*/  @P3 BRA `(.L_x_58) ;  /* 0xfffffffc002c3947 */ /* 0x000fec000383ffff */
[----:B------:R-:W-:Y:S01]  /*3070*/  ULEA UR5, UR6, UR46, 0x3 ;  /* 0x0000002e06057291 */ /* 0x000fe2000f8e18ff */
[----:B------:R-:W-:-:S08]  /*3080*/  SHF.L.U32 R2, R12, 0x1f, RZ ;  /* 0x0000001f0c027819 */ /* 0x000fd000000006ff */
[----:B------:R-:W1:Y:S02]  /*3090*/  SYNCS.PHASECHK.TRANS64 P0, [UR5+0xf0], R2 ;  /* 0x0000f002ff0075a7 */ /* 0x000e640008001005 */
[----:B-1----:R-:W-:Y:S05]  /*30a0*/  @P0 BRA `(.L_x_59) ;  /* 0x0000000000080947 */ /* 0x002fea0003800000 */
[----:B------:R-:W1:Y:S02]  /*30b0*/  SYNCS.PHASECHK.TRANS64.TRYWAIT P0, [UR5+0xf0], R2 ;  /* 0x0000f002ff0075a7 */ /* 0x000e640008001105 */
[----:B-1----:R-:W-:Y:S05]  /*30c0*/  @!P0 BRA `(.L_x_60) ;  /* 0x0000005400c88947 */ /* 0x002fea0003800000 */
.L_x_59:
[----:B------:R-:W-:-:S04]  /*30d0*/  UIADD3 UR4, UPT, UPT, UR6, 0x1, URZ ;  /* 0x0000000106047890 */ /* 0x000fc8000fffe0ff */
[----:B------:R-:W-:-:S04]  /*30e0*/  UISETP.NE.AND UP0, UPT, UR4, 0x2, UPT ;  /* 0x000000020400788c */ /* 0x000fc8000bf05270 */
[----:B------:R-:W-:Y:S02]  /*30f0*/  USEL UR7, URZ, 0x1, UP0 ;  /* 0x00000001ff077887 */ /* 0x000fe40008000000 */
[----:B------:R-:W-:-:S04]  /*3100*/  USEL UR4, UR4, URZ, UP0 ;  /* 0x000000ff04047287 */ /* 0x000fc80008000000 */
[----:B------:R-:W-:Y:S01]  /*3110*/  ULEA UR4, UR4, UR46, 0x3 ;  /* 0x0000002e04047291 */ /* 0x000fe2000f8e18ff */
[----:B-1----:R-:W-:-:S04]  /*3120*/  LOP3.LUT R2, R12, UR7, RZ, 0x3c, !PT ;  /* 0x000000070c027c12 */ /* 0x002fc8000f8e3cff */
[----:B------:R-:W-:-:S04]  /*3130*/  SHF.L.U32 R0, R2, 0x1f, RZ ;  /* 0x0000001f02007819 */ /* 0x000fc800000006ff */
[----:B------:R-:W1:Y:S02]  /*3140*/  SYNCS.PHASECHK.TRANS64 P0, [UR4+0xf0], R0 ;  /* 0x0000f000ff0075a7 */ /* 0x000e640008001004 */
[----:B-1----:R-:W-:Y:S05]  /*3150*/  @P0 EXIT ;  /* 0x000000000000094d */ /* 0x002fea0003800000 */
[----:B------:R-:W-:Y:S02]  /*3160*/  SHF.L.U32 R2, R2, 0x1f, RZ ;  /* 0x0000001f02027819 */ /* 0x000fe400000006ff */
[----:B------:R-:W-:-:S07]  /*3170*/  MOV R0, UR4 ;  /* 0x0000000400007c02 */ /* 0x000fce0008000f00 */
.L_x_61:
[----:B-1----:R1:W2:Y:S02]  /*3180*/  SYNCS.PHASECHK.TRANS64.TRYWAIT P0, [R0+URZ+0xf0], R2 ;  /* 0x0000f002000075a7 */ /* 0x0022a400080011ff */
[----:B--2---:R-:W-:Y:S05]  /*3190*/  @!P0 NANOSLEEP.SYNCS 0x989680 ;  /* 0x009896800000895d */ /* 0x004fea0003900000 */
[----:B------:R-:W2:Y:S02]  /*31a0*/  @!P0 SYNCS.PHASECHK.TRANS64 P0, [R0+URZ+0xf0], R2 ;  /* 0x0000f002000085a7 */ /* 0x000ea400080010ff */
[----:B--2---:R-:W-:Y:S05]  /*31b0*/  @P0 EXIT ;  /* 0x000000000000094d */ /* 0x004fea0003800000 */
[----:B------:R-:W-:Y:S05]  /*31c0*/  BRA `(.L_x_61) ;  /* 0xfffffffc00ec7947 */ /* 0x000fea000383ffff */
.L_x_54:
[----:B------:R-:W-:Y:S05]  /*31d0*/  BRA.U UP3, `(.L_x_62) ;  /* 0x0000001103d87547 */ /* 0x000fea000b800000 */
[----:B------:R-:W-:Y:S01]  /*31e0*/  UMOV UR6, 0x40 ;  /* 0x0000004000067882 */ /* 0x000fe20000000000 */
[----:B------:R-:W-:Y:S01]  /*31f0*/  NOP ;  /* 0x0000000000007918 */ /* 0x000fe20000000000 */
[----:B------:R-:W-:Y:S01]  /*3200*/  ULEA UR6, UR46, UR6, 0x18 ;  /* 0x000000062e067291 */ /* 0x000fe2000f8ec0ff */
[----:B------:R-:W-:Y:S02]  /*3210*/  UMOV UR7, 0x400 ;  /* 0x0000040000077882 */ /* 0x000fe40000000000 */
[----:B------:R-:W-:-:S06]  /*3220*/  ULEA UR46, UR46, UR7, 0x18 ;  /* 0x000000072e2e7291 */ /* 0x000fcc000f8ec0ff */
[----:B------:R-:W1:Y:S02]  /*3230*/  LDS.U8 R0, [UR6+0x1c] ;  /* 0x00001c06ff007984 */ /* 0x000e640008000000 */
[----:B-1----:R-:W-:-:S13]  /*3240*/  ISETP.NE.AND P0, PT, R0, RZ, PT ;  /* 0x000000ff0000720c */ /* 0x002fda0003f05270 */
[----:B------:R-:W-:Y:S05]  /*3250*/  @P0 BRA `(.L_x_63) ;  /* 0x0000000400080947 */ /* 0x000fea0003800000 */
[----:B------:R-:W-:Y:S02]  /*3260*/  UISETP.NE.U32.AND UP0, UPT, UR5, 0x1, UPT ;  /* 0x000000010500788c */ /* 0x000fe4000bf05070 */
[----:B------:R-:W-:-:S07]  /*3270*/  UIADD3 UR8, UPT, UPT, UR6, 0x8, URZ ;  /* 0x0000000806087890 */ /* 0x000fce000fffe0ff */
[----:B------:R-:W-:Y:S05]  /*3280*/  BRA.U !UP0, `(.L_x_64) ;  /* 0x00000001089c7547 */ /* 0x000fea000b800000 */
[----:B------:R-:W-:Y:S01]  /*3290*/  ELECT P0, URZ, PT ;  /* 0x0000000000ff782f */ /* 0x000fe20003800000 */
[----:B------:R-:W-:-:S12]  /*32a0*/  BSSY B0, `(.L_x_64) ;  /* 0x0000025000007945 */ /* 0x000fd80003800000 */
[----:B------:R-:W-:Y:S05]  /*32b0*/  @!P0 BRA `(.L_x_65) ;  /* 0x00000000008c8947 */ /* 0x000fea0003800000 */
[----:B------:R-:W-:-:S05]  /*32c0*/  UMOV UR7, 0x10 ;  /* 0x0000001000077882 */ /* 0x000fca0000000000 */
[----:B------:R-:W-:Y:S04]  /*32d0*/  DEPBAR.LE SB1, 0x36 ;  /* 0x00009d800000791a */ /* 0x000fe80000000000 */
[----:B------:R-:W1:Y:S02]  /*32e0*/  UTCATOMSWS.2CTA.FIND_AND_SET.ALIGN UP1, UR7, UR7 ;  /* 0x00000007000775e3 */ /* 0x000e640008220800 */
[----:B-1----:R-:W-:Y:S01]  /*32f0*/  MOV R8, UR7 ;  /* 0x0000000700087c02 */ /* 0x002fe20008000f00 */
[----:B------:R-:W-:Y:S06]  /*3300*/  BRA.U UP1, `(.L_x_66) ;  /* 0x0000000101187547 */ /* 0x000fec000b800000 */
.L_x_67:
[----:B------:R-:W-:Y:S05]  /*3310*/  NANOSLEEP 0x64 ;  /* 0x000000640000795d */ /* 0x000fea0003800000 */
[----:B------:R-:W-:-:S05]  /*3320*/  UMOV UR7, 0x10 ;  /* 0x0000001000077882 */ /* 0x000fca0000000000 */
[----:B------:R-:W-:Y:S04]  /*3330*/  DEPBAR.LE SB1, 0x36 ;  /* 0x00009d800000791a */ /* 0x000fe80000000000 */
[----:B------:R-:W1:Y:S02]  /*3340*/  UTCATOMSWS.2CTA.FIND_AND_SET.ALIGN UP1, UR7, UR7 ;  /* 0x00000007000775e3 */ /* 0x000e640008220800 */
[----:B-1----:R-:W-:Y:S01]  /*3350*/  MOV R8, UR7 ;  /* 0x0000000700087c02 */ /* 0x002fe20008000f00 */
[----:B------:R-:W-:Y:S05]  /*3360*/  BRA.U !UP1, `(.L_x_67) ;  /* 0xfffffffd09e87547 */ /* 0x000fea000b83ffff */
.L_x_66:
[----:B------:R-:W1:Y:S01]  /*3370*/  LDS R4, [UR6+0x10] ;  /* 0x00001006ff047984 */ /* 0x000e620008000800 */
[----:B------:R-:W-:Y:S01]  /*3380*/  IMAD.U32 R0, RZ, RZ, UR46 ;  /* 0x0000002eff007e24 */ /* 0x000fe2000f8e00ff */
[----:B------:R-:W-:-:S03]  /*3390*/  MOV R2, UR4 ;  /* 0x0000000400027c02 */ /* 0x000fc60008000f00 */
[----:B------:R-:W-:Y:S01]  /*33a0*/  VIADD R0, R0, 0x190 ;  /* 0x0000019000007836 */ /* 0x000fe20000000000 */
[----:B-1----:R-:W-:-:S04]  /*33b0*/  SHF.L.U32 R4, R4, 0x1f, RZ ;  /* 0x0000001f04047819 */ /* 0x002fc800000006ff */
[----:B------:R-:W1:Y:S02]  /*33c0*/  SYNCS.PHASECHK.TRANS64.TRYWAIT P0, [UR6+0x8], R4 ;  /* 0x00000804ff0075a7 */ /* 0x000e640008001106 */
[----:B-1----:R-:W-:Y:S05]  /*33d0*/  @P0 BRA `(.L_x_68) ;  /* 0x0000000000080947 */ /* 0x002fea0003800000 */
[----:B------:R-:W1:Y:S02]  /*33e0*/  SYNCS.PHASECHK.TRANS64.TRYWAIT P0, [UR6+0x8], R4 ;  /* 0x00000804ff0075a7 */ /* 0x000e640008001106 */
[----:B-1----:R-:W-:Y:S05]  /*33f0*/  @!P0 BRA `(.L_x_69) ;  /* 0x0000005400148947 */ /* 0x002fea0003800000 */
.L_x_68:
[----:B------:R-:W-:Y:S01]  /*3400*/  PRMT R2, R2, 0x654, R0 ;  /* 0x0000065402027816 */ /* 0x000fe20000000000 */
[----:B------:R-:W-:Y:S01]  /*3410*/  HFMA2 R0, -RZ, RZ, 0, 5.9604644775390625e-08 ;  /* 0x00000001ff007431 */ /* 0x000fe200000001ff */
[----:B------:R-:W-:Y:S01]  /*3420*/  UPRMT UR7, UR4, 0x654, UR8 ;  /* 0x0000065404077896 */ /* 0x000fe20008000008 */
[----:B------:R-:W-:Y:S02]  /*3430*/  IMAD.MOV.U32 R6, RZ, RZ, 0xffff ;  /* 0x0000ffffff067424 */ /* 0x000fe400078e00ff */
[----:B-1----:R-:W-:Y:S02]  /*3440*/  IMAD.MOV.U32 R4, RZ, RZ, 0x4 ;  /* 0x00000004ff047424 */ /* 0x002fe400078e00ff */
[----:B------:R-:W-:Y:S01]  /*3450*/  IMAD.SHL.U32 R7, R8, 0x20, RZ ;  /* 0x0000002008077824 */ /* 0x000fe200078e00ff */
[----:B------:R-:W-:Y:S02]  /*3460*/  MOV R3, UR7 ;  /* 0x0000000700037c02 */ /* 0x000fe40008000f00 */
[-C--:B------:R-:W-:Y:S01]  /*3470*/  SHF.L.U32 R6, R6, R8.reuse, RZ ;  /* 0x0000000806067219 */ /* 0x080fe200000006ff */
[----:B------:R1:W-:Y:S01]  /*3480*/  SYNCS.ARRIVE.TRANS64.RED RZ, [UR7], R4 ;  /* 0x00000004ffff79a7 */ /* 0x0003e20008000407 */
[----:B------:R-:W-:Y:S01]  /*3490*/  SHF.L.U32 R5, R0, R8, RZ ;  /* 0x0000000800057219 */ /* 0x000fe200000006ff */
[----:B------:R1:W-:Y:S04]  /*34a0*/  STS [UR46+0x190], R7 ;  /* 0x00019007ff007988 */ /* 0x0003e8000800082e */
[----:B------:R1:W-:Y:S04]  /*34b0*/  STAS [R2.64], R8 ;  /* 0x0000000802007dbd */ /* 0x0003e8000c0008ff */
[----:B------:R1:W-:Y:S04]  /*34c0*/  ATOMS.OR RZ, [UR6+0x14], R6 ;  /* 0x00001406ffff798c */ /* 0x0003e8000b000006 */
[----:B------:R1:W-:Y:S04]  /*34d0*/  ATOMS.OR RZ, [UR6+0x18], R5 ;  /* 0x00001805ffff798c */ /* 0x0003e8000b000006 */
[----:B------:R1:W-:Y:S02]  /*34e0*/  ATOMS.XOR RZ, [UR6+0x10], R0 ;  /* 0x00001000ffff798c */ /* 0x0003e4000b800006 */
.L_x_65:
[----:B------:R-:W-:Y:S05]  /*34f0*/  BSYNC B0 ;  /* 0x0000000000007941 */ /* 0x000fea0003800000 */
.L_x_64:
[----:B------:R-:W-:Y:S05]  /*3500*/  BRA.U UP0, `(.L_x_70) ;  /* 0x00000001006c7547 */ /* 0x000fea000b800000 */
[----:B------:R-:W-:-:S03]  /*3510*/  UMOV UR7, 0xffffffff ;  /* 0xffffffff00077882 */ /* 0x000fc60000000000 */
[----:B------:R-:W-:Y:S05]  /*3520*/  BRA.DIV UR7, `(.L_x_71) ;  /* 0x0000005207e07947 */ /* 0x000fea000b800000 */
[----:B------:R-:W-:-:S13]  /*3530*/  ELECT P6, URZ, PT ;  /* 0x0000000000ff782f */ /* 0x000fda00038c0000 */
.L_x_170:
[----:B------:R-:W-:Y:S05]  /*3540*/  @!P6 BRA `(.L_x_70) ;  /* 0x00000000005ce947 */ /* 0x000fea0003800000 */
[----:B-1----:R-:W1:Y:S02]  /*3550*/  LDS R2, [UR6+0x10] ;  /* 0x00001006ff027984 */ /* 0x002e640008000800 */
[----:B-1----:R-:W-:-:S04]  /*3560*/  SHF.L.U32 R2, R2, 0x1f, RZ ;  /* 0x0000001f02027819 */ /* 0x002fc800000006ff */
[----:B------:R-:W1:Y:S02]  /*3570*/  SYNCS.PHASECHK.TRANS64.TRYWAIT P0, [UR6+0x8], R2 ;  /* 0x00000802ff0075a7 */ /* 0x000e640008001106 */
[----:B-1----:R-:W-:Y:S05]  /*3580*/  @P0 BRA `(.L_x_72) ;  /* 0x0000000000080947 */ /* 0x002fea0003800000 */
[----:B------:R-:W1:Y:S02]  /*3590*/  SYNCS.PHASECHK.TRANS64.TRYWAIT P0, [UR6+0x8], R2 ;  /* 0x00000802ff0075a7 */ /* 0x000e640008001106 */
[----:B-1----:R-:W-:Y:S05]  /*35a0*/  @!P0 BRA `(.L_x_73) ;  /* 0x0000005000e08947 */ /* 0x002fea0003800000 */
.L_x_72:
[----:B------:R-:W2:Y:S01]  /*35b0*/  LDS R4, [UR46+0x190] ;  /* 0x0001902eff047984 */ /* 0x000ea20008000800 */
[----:B-1----:R-:W-:Y:S02]  /*35c0*/  HFMA2 R0, -RZ, RZ, 0, 5.9604644775390625e-08 ;  /* 0x00000001ff007431 */ /* 0x002fe400000001ff */
[----:B------:R-:W-:Y:S01]  /*35d0*/  IMAD.MOV.U32 R2, RZ, RZ, 0xffff ;  /* 0x0000ffffff027424 */ /* 0x000fe200078e00ff */
[----:B------:R-:W-:Y:S01]  /*35e0*/  UPRMT UR7, UR4, 0x654, UR8 ;  /* 0x0000065404077896 */ /* 0x000fe20008000008 */
[----:B--2---:R-:W-:-:S03]  /*35f0*/  IMAD.SHL.U32 R3, R4, 0x20, RZ ;  /* 0x0000002004037824 */ /* 0x004fc600078e00ff */
[-C--:B------:R-:W-:Y:S02]  /*3600*/  SHF.L.U32 R2, R2, R4.reuse, RZ ;  /* 0x0000000402027219 */ /* 0x080fe400000006ff */
[----:B------:R-:W-:Y:S01]  /*3610*/  SHF.L.U32 R4, R0, R4, RZ ;  /* 0x0000000400047219 */ /* 0x000fe200000006ff */
[----:B------:R2:W-:Y:S04]  /*3620*/  STS [UR46+0x190], R3 ;  /* 0x00019003ff007988 */ /* 0x0005e8000800082e */
[----:B------:R2:W-:Y:S04]  /*3630*/  ATOMS.OR RZ, [UR6+0x14], R2 ;  /* 0x00001402ffff798c */ /* 0x0005e8000b000006 */
[----:B------:R2:W-:Y:S01]  /*3640*/  ATOMS.OR RZ, [UR6+0x18], R4 ;  /* 0x00001804ffff798c */ /* 0x0005e2000b000006 */
[----:B------:R-:W-:Y:S03]  /*3650*/  SYNCS.ARRIVE.TRANS64.RED.A1T0 RZ, [UR7], RZ ;  /* 0x000000ffffff79a7 */ /* 0x000fe60008100407 */
[----:B------:R2:W-:Y:S01]  /*3660*/  ATOMS.XOR RZ, [UR6+0x10], R0 ;  /* 0x00001000ffff798c */ /* 0x0005e2000b800006 */
[----:B------:R-:W-:Y:S05]  /*3670*/  BRA `(.L_x_70) ;  /* 0x0000000000107947 */ /* 0x000fea0003800000 */
.L_x_63:
[----:B------:R-:W-:Y:S02]  /*3680*/  MOV R0, 0xffffffff ;  /* 0xffffffff00007802 */ /* 0x000fe40000000f00 */
[----:B------:R-:W-:-:S03]  /*3690*/  MOV R2, 0x36c0 ;  /* 0x000036c000027802 */ /* 0x000fc60000000f00 */
[----:B------:R1:W-:Y:S04]  /*36a0*/  STS [UR46+0x190], R0 ;  /* 0x00019000ff007988 */ /* 0x0003e8000800082e */
[----:B-1---5:R-:W-:Y:S05]  /*36b0*/  CALL.REL.NOINC `($__internal_1_$__cuda_sm10x_tcgen05_guardrail_trap_phase_invalid_during_alloc) ;  /* 0x0000005800407944 */ /* 0x022fea0003c00000 */
.L_x_70:
[----:B------:R-:W-:Y:S05]  /*36c0*/  WARPSYNC.ALL ;  /* 0x0000000000007948 */ /* 0x000fea0003800000 */
[----:B------:R-:W3:Y:S01]  /*36d0*/  S2UR UR7, SR_CgaCtaId ;  /* 0x00000000000779c3 */ /* 0x000ee20000008800 */
[----:B------:R-:W-:Y:S01]  /*36e0*/  UMOV UR6, 0x400 ;  /* 0x0000040000067882 */ /* 0x000fe20000000000 */
[----:B------:R-:W-:-:S06]  /*36f0*/  NOP ;  /* 0x0000000000007918 */ /* 0x000fcc0000000000 */
[----:B------:R-:W-:Y:S06]  /*3700*/  BAR.ARV 0x6, 0xa0 ;  /* 0x0182800000007b1d */ /* 0x000fec0000002000 */
[----:B------:R-:W4:Y:S01]  /*3710*/  LDCU UR8, c[0x0][0x38c] ;  /* 0x00007180ff0877ac */ /* 0x000f220008000800 */
[----:B------:R-:W-:Y:S01]  /*3720*/  LOP3.LUT R13, R13, 0xffff, RZ, 0xc0, !PT ;  /* 0x0000ffff0d0d7812 */ /* 0x000fe200078ec0ff */
[----:B------:R-:W-:Y:S01]  /*3730*/  IMAD.MOV.U32 R9, RZ, RZ, 0x1 ;  /* 0x00000001ff097424 */ /* 0x000fe200078e00ff */
[----:B------:R-:W-:Y:S01]  /*3740*/  LOP3.LUT R12, R12, 0xffff, RZ, 0xc0, !PT ;  /* 0x0000ffff0c0c7812 */ /* 0x000fe200078ec0ff */
[----:B-1----:R-:W-:Y:S01]  /*3750*/  IMAD.MOV.U32 R8, RZ, RZ, RZ ;  /* 0x000000ffff087224 */ /* 0x002fe200078e00ff */
[----:B------:R-:W-:-:S02]  /*3760*/  R2UR UR12, R13 ;  /* 0x000000000d0c72ca */ /* 0x000fc400000e0000 */
[----:B--2---:R-:W-:Y:S02]  /*3770*/  CS2R R2, SRZ ;  /* 0x0000000000027805 */ /* 0x004fe4000001ff00 */
[----:B------:R-:W-:Y:S01]  /*3780*/  R2UR UR11, R12 ;  /* 0x000000000c0b72ca */ /* 0x000fe200000e0000 */
[----:B------:R-:W-:Y:S01]  /*3790*/  UMOV UR19, URZ ;  /* 0x000000ff00137c82 */ /* 0x000fe20008000000 */
[----:B------:R-:W-:Y:S01]  /*37a0*/  UMOV UR18, URZ ;  /* 0x000000ff00127c82 */ /* 0x000fe20008000000 */
[----:B---3--:R-:W-:Y:S01]  /*37b0*/  ULEA UR7, UR7, UR6, 0x18 ;  /* 0x0000000607077291 */ /* 0x008fe2000f8ec0ff */
[----:B------:R-:W-:Y:S01]  /*37c0*/  UMOV UR17, URZ ;  /* 0x000000ff00117c82 */ /* 0x000fe20008000000 */
[----:B------:R-:W-:Y:S02]  /*37d0*/  UISETP.NE.AND UP2, UPT, UR5, URZ, UPT ;  /* 0x000000ff0500728c */ /* 0x000fe4000bf45270 */
[----:B------:R-:W-:Y:S02]  /*37e0*/  UIADD3 UR13, UPT, UPT, UR7, 0x6400, URZ ;  /* 0x00006400070d7890 */ /* 0x000fe4000fffe0ff */
[----:B------:R-:W-:-:S03]  /*37f0*/  UIADD3 UR14, UPT, UPT, UR7, 0x2e400, URZ ;  /* 0x0002e400070e7890 */ /* 0x000fc6000fffe0ff */
[----:B------:R-:W1:Y:S01]  /*3800*/  LDS R0, [UR7+0x190] ;  /* 0x00019007ff007984 */ /* 0x000e620008000800 */
[----:B----4-:R-:W-:Y:S02]  /*3810*/  UIADD3 UR8, UPT, UPT, UR8, 0x3f, URZ ;  /* 0x0000003f08087890 */ /* 0x010fe4000fffe0ff */
[----:B------:R-:W-:Y:S02]  /*3820*/  USHF.R.U32.HI UR13, URZ, 0x4, UR13 ;  /* 0x00000004ff0d7899 */ /* 0x000fe4000801160d */
[----:B------:R-:W-:Y:S02]  /*3830*/  USHF.R.S32.HI UR6, URZ, 0x1f, UR8 ;  /* 0x0000001fff067899 */ /* 0x000fe40008011408 */
[----:B------:R-:W-:Y:S02]  /*3840*/  USHF.R.U32.HI UR14, URZ, 0x4, UR14 ;  /* 0x00000004ff0e7899 */ /* 0x000fe4000801160e */
[----:B------:R-:W-:Y:S02]  /*3850*/  ULEA.HI UR6, UR6, UR8, URZ, 0x6 ;  /* 0x0000000806067291 */ /* 0x000fe4000f8f30ff */
[----:B------:R-:W-:-:S02]  /*3860*/  ULOP3.LUT UR13, UR13, 0x3fff, URZ, 0xc0, !UPT ;  /* 0x00003fff0d0d7892 */ /* 0x000fc4000f8ec0ff */
[----:B------:R-:W-:Y:S02]  /*3870*/  USHF.R.S32.HI UR6, URZ, 0x6, UR6 ;  /* 0x00000006ff067899 */ /* 0x000fe40008011406 */
[----:B------:R-:W-:Y:S02]  /*3880*/  ULOP3.LUT UR14, UR14, 0x3fff, URZ, 0xc0, !UPT ;  /* 0x00003fff0e0e7892 */ /* 0x000fe4000f8ec0ff */
[----:B------:R-:W-:Y:S01]  /*3890*/  UISETP.LT.AND UP0, UPT, UR6, 0x1, UPT ;  /* 0x000000010600788c */ /* 0x000fe2000bf01270 */
[----:B------:R-:W-:Y:S01]  /*38a0*/  UMOV UR28, 0x0 ;  /* 0x00000000001c7882 */ /* 0x000fe20000000000 */
[----:B------:R-:W-:Y:S01]  /*38b0*/  UMOV UR29, 0x10100490 ;  /* 0x10100490001d7882 */ /* 0x000fe20000000000 */
[----:B------:R-:W-:Y:S02]  /*38c0*/  ULOP3.LUT UR13, UR13, 0x10000, URZ, 0xfc, !UPT ;  /* 0x000100000d0d7892 */ /* 0x000fe4000f8efcff */
[----:B------:R-:W-:Y:S02]  /*38d0*/  ULOP3.LUT UR14, UR14, 0x10000, URZ, 0xfc, !UPT ;  /* 0x000100000e0e7892 */ /* 0x000fe4000f8efcff */
[----:B------:R-:W-:Y:S01]  /*38e0*/  USEL UR20, UR6, 0x1, !UP0 ;  /* 0x0000000106147887 */ /* 0x000fe2000c000000 */
[----:B------:R-:W-:Y:S01]  /*38f0*/  UMOV UR26, 0x0 ;  /* 0x00000000001a7882 */ /* 0x000fe20000000000 */
[----:B------:R-:W-:Y:S01]  /*3900*/  UMOV UR27, 0x10100490 ;  /* 0x10100490001b7882 */ /* 0x000fe20000000000 */
[----:B------:R-:W-:Y:S01]  /*3910*/  UMOV UR24, 0x0 ;  /* 0x0000000000187882 */ /* 0x000fe20000000000 */
[----:B------:R-:W-:Y:S01]  /*3920*/  UMOV UR25, 0x10100490 ;  /* 0x1010049000197882 */ /* 0x000fe20000000000 */
[----:B------:R-:W-:Y:S01]  /*3930*/  UMOV UR22, 0x0 ;  /* 0x0000000000167882 */ /* 0x000fe20000000000 */
[----:B------:R-:W-:Y:S01]  /*3940*/  UMOV UR23, 0x10100490 ;  /* 0x1010049000177882 */ /* 0x000fe20000000000 */
[----:B-1----:R-:W-:-:S15]  /*3950*/  R2UR UR21, R0 ;  /* 0x00000000001572ca */ /* 0x002fde00000e0000 */
.L_x_81:
[C---:B------:R-:W-:Y:S02]  /*3960*/  LEA R0, R8.reuse, UR7, 0x3 ;  /* 0x0000000708007c11 */ /* 0x040fe4000f8e18ff */
[----:B------:R-:W-:Y:S02]  /*3970*/  SHF.L.U32 R4, R3, 0x1f, RZ ;  /* 0x0000001f03047819 */ /* 0x000fe400000006ff */
[----:B------:R-:W-:Y:S02]  /*3980*/  LEA R5, R8, UR7, 0x4 ;  /* 0x0000000708057c11 */ /* 0x000fe4000f8e20ff */
[----:B------:R-:W1:Y:S02]  /*3990*/  SYNCS.PHASECHK.TRANS64.TRYWAIT P0, [R0+URZ+0xe0], R4 ;  /* 0x0000e004000075a7 */ /* 0x000e6400080011ff */
[----:B-1-34-:R-:W-:Y:S05]  /*39a0*/  @!P0 BRA `(.L_x_74) ;  /* 0x0000004c00f88947 */ /* 0x01afea0003800000 */
.L_x_171:
[----:B-1----:R-:W1:Y:S01]  /*39b0*/  LDS.128 R4, [R5+0x170] ;  /* 0x0001700005047984 */ /* 0x002e620000000c00 */
[----:B------:R-:W-:Y:S02]  /*39c0*/  VIADD R0, R0, 0xf0 ;  /* 0x000000f000007836 */ /* 0x000fe40000000000 */
[----:B------:R-:W-:Y:S01]  /*39d0*/  VIADD R8, R8, 0x1 ;  /* 0x0000000108087836 */ /* 0x000fe20000000000 */
[----:B------:R-:W-:Y:S01]  /*39e0*/  @!PT LDS RZ, [RZ] ;  /* 0x00000000fffff984 */ /* 0x000fe20000000800 */
[----:B------:R-:W-:Y:S01]  /*39f0*/  @!PT LDS RZ, [RZ] ;  /* 0x00000000fffff984 */ /* 0x000fe20000000800 */
[----:B------:R-:W-:Y:S01]  /*3a00*/  @!PT LDS RZ, [RZ] ;  /* 0x00000000fffff984 */ /* 0x000fe20000000800 */
[----:B------:R-:W-:Y:S01]  /*3a10*/  @!PT LDS RZ, [RZ] ;  /* 0x00000000fffff984 */ /* 0x000fe20000000800 */
[----:B------:R2:W-:Y:S06]  /*3a20*/  MEMBAR.ALL.CTA ;  /* 0x0000000000007992 */ /* 0x0005ec0000008000 */
[----:B--2---:R-:W2:Y:S01]  /*3a30*/  FENCE.VIEW.ASYNC.S ;  /* 0x00000000000073c6 */ /* 0x004ea20000000000 */
[----:B------:R-:W-:-:S04]  /*3a40*/  PRMT R0, RZ, 0x654, R0 ;  /* 0x00000654ff007816 */ /* 0x000fc80000000000 */
[----:B--2---:R2:W-:Y:S01]  /*3a50*/  SYNCS.ARRIVE.TRANS64.RED.A1T0 RZ, [R0+URZ], RZ ;  /* 0x000000ff00ff79a7 */ /* 0x0045e200081004ff */
[----:B-1----:R-:W-:Y:S01]  /*3a60*/  LOP3.LUT P1, RZ, R6, 0x1, RZ, 0xc0, !PT ;  /* 0x0000000106ff7812 */ /* 0x002fe2000782c0ff */
[----:B--2---:R-:W-:-:S12]  /*3a70*/  BRA.U UP2, `(.L_x_75) ;  /* 0x0000000502087547 */ /* 0x004fd8000b800000 */
[----:B------:R-:W1:Y:S01]  /*3a80*/  LDCU UR8, c[0x0][0x38c] ;  /* 0x00007180ff0877ac */ /* 0x000e620008000800 */
[----:B------:R-:W-:Y:S02]  /*3a90*/  PLOP3.LUT P2, PT, PT, PT, PT, 0x80, 0x8 ;  /* 0x000000000008781c */ /* 0x000fe40003f4f070 */
[----:B------:R-:W-:Y:S01]  /*3aa0*/  SHF.L.U32 R4, R9, 0x1f, RZ ;  /* 0x0000001f09047819 */ /* 0x000fe200000006ff */
[----:B------:R-:W-:Y:S02]  /*3ab0*/  ULEA UR9, UR19, UR7, 0x3 ;  /* 0x0000000713097291 */ /* 0x000fe4000f8e18ff */
[----:B------:R-:W-:Y:S02]  /*3ac0*/  ULEA UR10, UR19, UR21, 0x6 ;  /* 0x00000015130a7291 */ /* 0x000fe4000f8e30ff */
[----:B-1----:R-:W-:-:S06]  /*3ad0*/  UISETP.GE.AND UP0, UPT, UR8, 0x1, UPT ;  /* 0x000000010800788c */ /* 0x002fcc000bf06270 */
[----:B------:R-:W-:-:S05]  /*3ae0*/  PLOP3.LUT P0, PT, PT, PT, UP0, 0x80, 0x8 ;  /* 0x000000000008781c */ /* 0x000fca0003f0f008 */
[----:B------:R-:W-:-:S08]  /*3af0*/  @UP0 ULEA UR8, UR18, UR7, 0x3 ;  /* 0x0000000712080291 */ /* 0x000fd0000f8e18ff */
[----:B------:R-:W-:-:S04]  /*3b00*/  @P0 SHF.L.U32 R0, R2, 0x1f, RZ ;  /* 0x0000001f02000819 */ /* 0x000fc800000006ff */
[----:B------:R1:W2:Y:S01]  /*3b10*/  @P0 SYNCS.PHASECHK.TRANS64.TRYWAIT P2, [UR8], R0 ;  /* 0x00000000ff0005a7 */ /* 0x0002a20008041108 */
[----:B------:R-:W3:Y:S02]  /*3b20*/  SYNCS.PHASECHK.TRANS64.TRYWAIT P0, [UR9+0x120], R4 ;  /* 0x00012004ff0075a7 */ /* 0x000ee40008001109 */
[----:B-123--:R-:W-:Y:S05]  /*3b30*/  @!P0 BRA `(.L_x_76) ;  /* 0x0000004c00a88947 */ /* 0x00efea0003800000 */
.L_x_173:
[----:B------:R-:W-:Y:S01]  /*3b40*/  UMOV UR16, UR17 ;  /* 0x0000001100107c82 */ /* 0x000fe20008000000 */
[----:B------:R-:W-:Y:S05]  /*3b50*/  BRA.U !UP0, `(.L_x_77) ;  /* 0x0000000108c07547 */ /* 0x000fea000b800000 */
[----:B------:R-:W-:Y:S02]  /*3b60*/  UIADD3 UR16, UPT, UPT, UR20, UR17, URZ ;  /* 0x0000001114107290 */ /* 0x000fe4000fffe0ff */
[----:B------:R-:W-:Y:S01]  /*3b70*/  UPLOP3.LUT UP3, UPT, UPT, UPT, UPT, 0x40, 0x4 ;  /* 0x000000000004789c */ /* 0x000fe20003f6e870 */
[----:B------:R-:W-:Y:S01]  /*3b80*/  UMOV UR15, UR6 ;  /* 0x00000006000f7c82 */ /* 0x000fe20008000000 */
[----:B------:R-:W-:-:S09]  /*3b90*/  UMOV UR46, UR18 ;  /* 0x00000012002e7c82 */ /* 0x000fd20008000000 */
.L_x_80:
[----:B--2---:R-:W-:Y:S01]  /*3ba0*/  ULEA UR8, UR46, UR7, 0x3 ;  /* 0x000000072e087291 */ /* 0x004fe2000f8e18ff */
[----:B---3--:R-:W-:Y:S11]  /*3bb0*/  @P2 BRA `(.L_x_78) ;  /* 0x00000000000c2947 */ /* 0x008ff60003800000 */
[----:B-1----:R-:W-:Y:S04]  /*3bc0*/  SHF.L.U32 R4, R2, 0x1f, RZ ;  /* 0x0000001f02047819 */ /* 0x002fe800000006ff */
[----:B------:R-:W1:Y:S02]  /*3bd0*/  SYNCS.PHASECHK.TRANS64.TRYWAIT P0, [UR8], R4 ;  /* 0x00000004ff0075a7 */ /* 0x000e640008001108 */
[----:B-1----:R-:W-:Y:S05]  /*3be0*/  @!P0 BRA `(.L_x_79) ;  /* 0x0000004c00948947 */ /* 0x002fea0003800000 */
.L_x_78:
[----:B------:R-:W-:Y:S01]  /*3bf0*/  UISETP.NE.AND UP0, UPT, UR15, 0x1, UPT ;  /* 0x000000010f00788c */ /* 0x000fe2000bf05270 */
[----:B------:R-:W-:Y:S01]  /*3c00*/  PLOP3.LUT P2, PT, PT, PT, PT, 0x80, 0x8 ;  /* 0x000000000008781c */ /* 0x000fe20003f4f070 */
[----:B------:R-:W-:Y:S02]  /*3c10*/  UIADD3 UR18, UPT, UPT, UR46, 0x1, URZ ;  /* 0x000000012e127890 */ /* 0x000fe4000fffe0ff */
[----:B------:R-:W-:Y:S02]  /*3c20*/  ULEA UR32, UR46, UR14, 0x8 ;  /* 0x0000000e2e207291 */ /* 0x000fe4000f8e40ff */
[----:B------:R-:W-:Y:S01]  /*3c30*/  UISETP.NE.AND UP1, UPT, UR18, 0xa, UPT ;  /* 0x0000000a1200788c */ /* 0x000fe2000bf25270 */
[----:B------:R-:W-:Y:S01]  /*3c40*/  PLOP3.LUT P0, PT, PT, PT, UP0, 0x80, 0x8 ;  /* 0x000000000008781c */ /* 0x000fe20003f0f008 */
[----:B------:R-:W-:Y:S02]  /*3c50*/  UIADD3 UR44, UPT, UPT, UR32, 0x2, URZ ;  /* 0x00000002202c7890 */ /* 0x000fe4000fffe0ff */
[----:B------:R-:W-:Y:S02]  /*3c60*/  USEL UR31, URZ, 0x1, UP1 ;  /* 0x00000001ff1f7887 */ /* 0x000fe40008800000 */
[----:B------:R-:W-:Y:S02]  /*3c70*/  USEL UR18, UR18, URZ, UP1 ;  /* 0x000000ff12127287 */ /* 0x000fe40008800000 */
[----:B------:R-:W-:Y:S02]  /*3c80*/  UIADD3 UR40, UPT, UPT, UR32, 0x4, URZ ;  /* 0x0000000420287890 */ /* 0x000fe4000fffe0ff */
[----:B------:R-:W-:Y:S01]  /*3c90*/  @UP0 ULEA UR30, UR18, UR7, 0x3 ;  /* 0x00000007121e0291 */ /* 0x000fe2000f8e18ff */
[----:B------:R-:W-:Y:S01]  /*3ca0*/  LOP3.LUT R2, R2, UR31, RZ, 0x3c, !PT ;  /* 0x0000001f02027c12 */ /* 0x000fe2000f8e3cff */
[----:B------:R-:W-:Y:S02]  /*3cb0*/  UIADD3 UR36, UPT, UPT, UR32, 0x6, URZ ;  /* 0x0000000620247890 */ /* 0x000fe4000fffe0ff */
[----:B------:R-:W-:Y:S01]  /*3cc0*/  UIADD3 UR8, UPT, UPT, UR8, 0x50, URZ ;  /* 0x0000005008087890 */ /* 0x000fe2000fffe0ff */
[----:B-1----:R-:W-:Y:S01]  /*3cd0*/  @P0 SHF.L.U32 R0, R2, 0x1f, RZ ;  /* 0x0000001f02000819 */ /* 0x002fe200000006ff */
[----:B------:R-:W-:Y:S02]  /*3ce0*/  UIADD3 UR17, UPT, UPT, UR17, 0x1, URZ ;  /* 0x0000000111117890 */ /* 0x000fe4000fffe0ff */
[----:B------:R-:W-:Y:S01]  /*3cf0*/  UIADD3 UR15, UPT, UPT, UR15, -0x1, URZ ;  /* 0xffffffff0f0f7890 */ /* 0x000fe2000fffe0ff */
[----:B------:R2:W3:Y:S01]  /*3d00*/  @P0 SYNCS.PHASECHK.TRANS64.TRYWAIT P2, [UR30], R0 ;  /* 0x00000000ff0005a7 */ /* 0x0004e2000804111e */
[----:B------:R-:W-:Y:S02]  /*3d10*/  ULEA UR30, UR46, UR13, 0xa ;  /* 0x0000000d2e1e7291 */ /* 0x000fe4000f8e50ff */
[----:B------:R-:W-:Y:S02]  /*3d20*/  UISETP.NE.AND UP0, UPT, UR17, UR16, UPT ;  /* 0x000000101100728c */ /* 0x000fe4000bf05270 */
[----:B------:R-:W-:Y:S02]  /*3d30*/  UIADD3 UR42, UPT, UPT, UR30, 0x2, URZ ;  /* 0x000000021e2a7890 */ /* 0x000fe4000fffe0ff */
[----:B------:R-:W-:Y:S02]  /*3d40*/  UIADD3 UR38, UPT, UPT, UR30, 0x4, URZ ;  /* 0x000000041e267890 */ /* 0x000fe4000fffe0ff */
[----:B------:R-:W-:Y:S01]  /*3d50*/  UIADD3 UR34, UPT, UPT, UR30, 0x6, URZ ;  /* 0x000000061e227890 */ /* 0x000fe2000fffe0ff */
[----:B------:R-:W-:Y:S01]  /*3d60*/  UMOV UR33, 0x40004040 ;  /* 0x4000404000217882 */ /* 0x000fe20000000000 */
[----:B------:R-:W-:Y:S01]  /*3d70*/  UMOV UR31, 0x40004040 ;  /* 0x40004040001f7882 */ /* 0x000fe20000000000 */
[----:B------:R-:W-:Y:S01]  /*3d80*/  UMOV UR45, 0x40004040 ;  /* 0x40004040002d7882 */ /* 0x000fe20000000000 */
[----:B------:R2:W-:Y:S01]  /*3d90*/  UTCHMMA.2CTA gdesc[UR30], gdesc[UR32], tmem[UR10], tmem[UR28], idesc[UR29], UP3 ;  /* 0x00ff1c201e0075ea */ /* 0x0005e20009a0000a */
[----:B------:R-:W-:Y:S01]  /*3da0*/  UPLOP3.LUT UP3, UPT, UPT, UPT, UPT, 0x80, 0x8 ;  /* 0x000000000008789c */ /* 0x000fe20003f6f070 */
[----:B------:R-:W-:Y:S01]  /*3db0*/  UMOV UR43, 0x40004040 ;  /* 0x40004040002b7882 */ /* 0x000fe20000000000 */
[----:B------:R-:W-:Y:S01]  /*3dc0*/  UMOV UR41, 0x40004040 ;  /* 0x4000404000297882 */ /* 0x000fe20000000000 */
[----:B------:R2:W-:Y:S01]  /*3dd0*/  UTCHMMA.2CTA gdesc[UR42], gdesc[UR44], tmem[UR10], tmem[UR26], idesc[UR27], UPT ;  /* 0x00ff1a2c2a0075ea */ /* 0x0005e2000ba0000a */
[----:B------:R-:W-:Y:S01]  /*3de0*/  UMOV UR39, 0x40004040 ;  /* 0x4000404000277882 */ /* 0x000fe20000000000 */
[----:B------:R-:W-:Y:S01]  /*3df0*/  UMOV UR37, 0x40004040 ;  /* 0x4000404000257882 */ /* 0x000fe20000000000 */
[----:B------:R-:W-:Y:S01]  /*3e00*/  UMOV UR35, 0x40004040 ;  /* 0x4000404000237882 */ /* 0x000fe20000000000 */
[----:B------:R2:W-:Y:S01]  /*3e10*/  UTCHMMA.2CTA gdesc[UR38], gdesc[UR40], tmem[UR10], tmem[UR24], idesc[UR25], UPT ;  /* 0x00ff1828260075ea */ /* 0x0005e2000ba0000a */
[----:B------:R2:W-:Y:S01]  /*3e20*/  UTCHMMA.2CTA gdesc[UR34], gdesc[UR36], tmem[UR10], tmem[UR22], idesc[UR23], UPT ;  /* 0x00ff1624220075ea */ /* 0x0005e2000ba0000a */
[----:B------:R2:W-:Y:S01]  /*3e30*/  UTCBAR.2CTA.MULTICAST [UR8], URZ, UR12 ;  /* 0x000000ff080073e9 */ /* 0x0005e2000820080c */
[----:B------:R-:W-:Y:S01]  /*3e40*/  UMOV UR46, UR18 ;  /* 0x00000012002e7c82 */ /* 0x000fe20008000000 */
[----:B------:R-:W-:Y:S05]  /*3e50*/  BRA.U UP0, `(.L_x_80) ;  /* 0xfffffffd00507547 */ /* 0x000fea000b83ffff */
.L_x_77:
[----:B------:R-:W-:Y:S01]  /*3e60*/  UIADD3 UR9, UPT, UPT, UR9, 0x100, URZ ;  /* 0x0000010009097890 */ /* 0x000fe2000fffe0ff */
[----:B------:R-:W-:-:S08]  /*3e70*/  UMOV UR17, UR16 ;  /* 0x0000001000117c82 */ /* 0x000fd00008000000 */
[----:B------:R4:W-:Y:S01]  /*3e80*/  UTCBAR.2CTA.MULTICAST [UR9], URZ, UR11 ;  /* 0x000000ff090073e9 */ /* 0x0009e2000820080b */
[----:B------:R-:W-:Y:S02]  /*3e90*/  NOP ;  /* 0x0000000000007918 */ /* 0x000fe40000000000 */
.L_x_75:
[----:B------:R-:W-:Y:S01]  /*3ea0*/  UIADD3 UR19, UPT, UPT, UR19, 0x1, URZ ;  /* 0x0000000113137890 */ /* 0x000fe2000fffe0ff */
[----:B------:R-:W-:-:S03]  /*3eb0*/  ISETP.NE.AND P0, PT, R8, 0x2, PT ;  /* 0x000000020800780c */ /* 0x000fc60003f05270 */
[----:B------:R-:W-:Y:S01]  /*3ec0*/  UISETP.NE.AND UP0, UPT, UR19, 0x4, UPT ;  /* 0x000000041300788c */ /* 0x000fe2000bf05270 */
[----:B-12---:R-:W-:Y:S02]  /*3ed0*/  SEL R0, RZ, 0x1, P0 ;  /* 0x00000001ff007807 */ /* 0x006fe40000000000 */
[----:B------:R-:W-:Y:S01]  /*3ee0*/  SEL R8, R8, RZ, P0 ;  /* 0x000000ff08087207 */ /* 0x000fe20000000000 */
[----:B------:R-:W-:Y:S01]  /*3ef0*/  USEL UR8, URZ, 0x1, UP0 ;  /* 0x00000001ff087887 */ /* 0x000fe20008000000 */
[----:B------:R-:W-:Y:S01]  /*3f00*/  LOP3.LUT R3, R3, R0, RZ, 0x3c, !PT ;  /* 0x0000000003037212 */ /* 0x000fe200078e3cff */
[----:B------:R-:W-:-:S04]  /*3f10*/  USEL UR19, UR19, URZ, UP0 ;  /* 0x000000ff13137287 */ /* 0x000fc80008000000 */
[----:B------:R-:W-:Y:S01]  /*3f20*/  LOP3.LUT R9, R9, UR8, RZ, 0x3c, !PT ;  /* 0x0000000809097c12 */ /* 0x000fe2000f8e3cff */
[----:B------:R-:W-:Y:S07]  /*3f30*/  @P1 BRA `(.L_x_81) ;  /* 0xfffffff800881947 */ /* 0x000fee000383ffff */
[----:B------:R-:W1:Y:S01]  /*3f40*/  S2UR UR6, SR_CgaCtaId ;  /* 0x00000000000679c3 */ /* 0x000e620000008800 */
[----:B------:R-:W-:Y:S01]  /*3f50*/  ELECT P0, URZ, PT ;  /* 0x0000000000ff782f */ /* 0x000fe20003800000 */
[----:B------:R-:W-:Y:S01]  /*3f60*/  HFMA2 R0, -RZ, RZ, 0, 5.9604644775390625e-08 ;  /* 0x00000001ff007431 */ /* 0x000fe200000001ff */
[----:B------:R-:W-:-:S05]  /*3f70*/  UMOV UR8, 0x40 ;  /* 0x0000004000087882 */ /* 0x000fca0000000000 */
[----:B------:R-:W-:Y:S01]  /*3f80*/  UVIRTCOUNT.DEALLOC.SMPOOL 0x80 ;  /* 0x000000800000784c */ /* 0x000fe20000000000 */
[----:B------:R-:W-:Y:S02]  /*3f90*/  UISETP.NE.AND UP0, UPT, UR5, URZ, UPT ;  /* 0x000000ff0500728c */ /* 0x000fe4000bf05270 */
[----:B-1----:R-:W-:-:S09]  /*3fa0*/  ULEA UR6, UR6, UR8, 0x18 ;  /* 0x0000000806067291 */ /* 0x002fd2000f8ec0ff */
[----:B------:R1:W-:Y:S01]  /*3fb0*/  @P0 STS.U8 [UR6+0x1c], R0 ;  /* 0x00001c00ff000988 */ /* 0x0003e20008000006 */
[----:B------:R-:W-:Y:S05]  /*3fc0*/  BRA.U UP0, `(.L_x_82) ;  /* 0x0000000100a07547 */ /* 0x000fea000b800000 */
[----:B------:R-:W-:Y:S01]  /*3fd0*/  UIADD3 UR5, UPT, UPT, UR7, 0x120, URZ ;  /* 0x0000012007057890 */ /* 0x000fe2000fffe0ff */
[----:B------:R-:W-:-:S03]  /*3fe0*/  SHF.L.U32 R2, R9, 0x1f, RZ ;  /* 0x0000001f09027819 */ /* 0x000fc600000006ff */
[----:B------:R-:W-:-:S09]  /*3ff0*/  ULEA UR8, UR19, UR5, 0x3 ;  /* 0x0000000513087291 */ /* 0x000fd2000f8e18ff */
[----:B------:R-:W2:Y:S02]  /*4000*/  SYNCS.PHASECHK.TRANS64.TRYWAIT P0, [UR8], R2 ;  /* 0x00000002ff0075a7 */ /* 0x000ea40008001108 */
[----:B--2---:R-:W-:Y:S05]  /*4010*/  @!P0 BRA `(.L_x_83) ;  /* 0x0000004800a08947 */ /* 0x004fea0003800000 */
.L_x_176:
[----:B----4-:R-:W-:-:S04]  /*4020*/  UIADD3 UR9, UPT, UPT, UR19, 0x1, URZ ;  /* 0x0000000113097890 */ /* 0x010fc8000fffe0ff */
        /* <DEDUP_REMOVED lines=8> */
.L_x_178:
        /* <DEDUP_REMOVED lines=9> */
.L_x_180:
[----:B------:R-:W-:-:S04]  /*4140*/  UIADD3 UR9, UPT, UPT, UR9, 0x1, URZ ;  /* 0x0000000109097890 */ /* 0x000fc8000fffe0ff */
[----:B------:R-:W-:-:S04]  /*4150*/  UISETP.NE.AND UP1, UPT, UR9, 0x4, UPT ;  /* 0x000000040900788c */ /* 0x000fc8000bf25270 */
[----:B------:R-:W-:Y:S02]  /*4160*/  USEL UR8, URZ, 0x1, UP1 ;  /* 0x00000001ff087887 */ /* 0x000fe40008800000 */
[----:B------:R-:W-:-:S04]  /*4170*/  USEL UR9, UR9, URZ, UP1 ;  /* 0x000000ff09097287 */ /* 0x000fc80008800000 */
[----:B------:R-:W-:Y:S01]  /*4180*/  ULEA UR9, UR9, UR5, 0x3 ;  /* 0x0000000509097291 */ /* 0x000fe2000f8e18ff */
[----:B------:R-:W-:-:S04]  /*4190*/  LOP3.LUT R2, R2, UR8, RZ, 0x3c, !PT ;  /* 0x0000000802027c12 */ /* 0x000fc8000f8e3cff */
[----:B------:R-:W-:Y:S01]  /*41a0*/  SHF.L.U32 R2, R2, 0x1f, RZ ;  /* 0x0000001f02027819 */ /* 0x000fe200000006ff */
[----:B-1----:R-:W-:-:S04]  /*41b0*/  IMAD.U32 R0, RZ, RZ, UR9 ;  /* 0x00000009ff007e24 */ /* 0x002fc8000f8e00ff */
[----:B------:R1:W2:Y:S03]  /*41c0*/  SYNCS.PHASECHK.TRANS64.TRYWAIT P0, [R0+URZ], R2 ;  /* 0x00000002000075a7 */ /* 0x0002a600080011ff */
[----:B--2---:R-:W-:Y:S05]  /*41d0*/  @!P0 NANOSLEEP.SYNCS 0x989680 ;  /* 0x009896800000895d */ /* 0x004fea0003900000 */
[----:B------:R-:W2:Y:S02]  /*41e0*/  @!P0 SYNCS.PHASECHK.TRANS64 P0, [R0+URZ], R2 ;  /* 0x00000002000085a7 */ /* 0x000ea400080010ff */
[----:B--2---:R-:W-:Y:S05]  /*41f0*/  @P0 BRA `(.L_x_86) ;  /* 0x0000000000200947 */ /* 0x004fea0003800000 */
.L_x_87:
[----:B--2---:R2:W4:Y:S02]  /*4200*/  SYNCS.PHASECHK.TRANS64.TRYWAIT P0, [R0+URZ], R2 ;  /* 0x00000002000075a7 */ /* 0x00452400080011ff */
[----:B----4-:R-:W-:Y:S05]  /*4210*/  @!P0 NANOSLEEP.SYNCS 0x989680 ;  /* 0x009896800000895d */ /* 0x010fea0003900000 */
[----:B------:R-:W4:Y:S02]  /*4220*/  @!P0 SYNCS.PHASECHK.TRANS64 P0, [R0+URZ], R2 ;  /* 0x00000002000085a7 */ /* 0x000f2400080010ff */
[----:B----4-:R-:W-:Y:S05]  /*4230*/  @!P0 BRA `(.L_x_87) ;  /* 0xfffffffc00f08947 */ /* 0x010fea000383ffff */
[----:B------:R-:W-:Y:S05]  /*4240*/  BRA `(.L_x_86) ;  /* 0x00000000000c7947 */ /* 0x000fea0003800000 */
.L_x_82:
[----:B------:R-:W-:-:S04]  /*4250*/  UIADD3 UR5, UPT, UPT, UR7, 0x160, URZ ;  /* 0x0000016007057890 */ /* 0x000fc8000fffe0ff */
[----:B------:R-:W-:-:S09]  /*4260*/  UPRMT UR5, UR4, 0x654, UR5 ;  /* 0x0000065404057896 */ /* 0x000fd20008000005 */
[----:B------:R-:W-:Y:S03]  /*4270*/  SYNCS.ARRIVE.TRANS64.RED.A1T0 RZ, [UR5], RZ ;  /* 0x000000ffffff79a7 */ /* 0x000fe60008100405 */
.L_x_86:
[----:B-12---:R-:W-:Y:S01]  /*4280*/  SHF.L.U32 R2, RZ, 0x1f, RZ ;  /* 0x0000001fff027819 */ /* 0x006fe200000006ff */
[----:B------:R-:W-:Y:S01]  /*4290*/  UIADD3 UR5, UPT, UPT, UR7, 0x160, URZ ;  /* 0x0000016007057890 */ /* 0x000fe2000fffe0ff */
[----:B------:R-:W-:Y:S02]  /*42a0*/  PLOP3.LUT P0, PT, PT, PT, UP0, 0x80, 0x8 ;  /* 0x000000000008781c */ /* 0x000fe40003f0f008 */
[----:B------:R-:W1:Y:S02]  /*42b0*/  SYNCS.PHASECHK.TRANS64.TRYWAIT P1, [UR7+0x160], R2 ;  /* 0x00016002ff0075a7 */ /* 0x000e640008021107 */
[----:B-1----:R-:W-:Y:S09]  /*42c0*/  @!P1 BRA `(.L_x_88) ;  /* 0x00000048003c9947 */ /* 0x002ff20003800000 */
.L_x_182:
[----:B------:R-:W-:Y:S01]  /*42d0*/  @!UP0 UPRMT UR5, UR4, 0x654, UR5 ;  /* 0x0000065404058896 */ /* 0x000fe20008000005 */
[----:B------:R-:W-:Y:S02]  /*42e0*/  UMOV UR8, 0xffff ;  /* 0x0000ffff00087882 */ /* 0x000fe40000000000 */
[----:B------:R-:W-:-:S06]  /*42f0*/  UMOV UR4, 0x1 ;  /* 0x0000000100047882 */ /* 0x000fcc0000000000 */
[----:B------:R-:W-:Y:S01]  /*4300*/  @!P0 SYNCS.ARRIVE.TRANS64.RED.A1T0 RZ, [UR5], RZ ;  /* 0x000000ffffff89a7 */ /* 0x000fe20008100405 */
[----:B------:R-:W-:Y:S01]  /*4310*/  NOP ;  /* 0x0000000000007918 */ /* 0x000fe20000000000 */
[----:B-1----:R-:W1:Y:S01]  /*4320*/  LDS R0, [UR6+0x14] ;  /* 0x00001406ff007984 */ /* 0x002e620008000800 */
[----:B------:R-:W-:-:S04]  /*4330*/  ULOP3.LUT UR5, UR21, 0xffff, URZ, 0xc0, !UPT ;  /* 0x0000ffff15057892 */ /* 0x000fc8000f8ec0ff */
[----:B------:R-:W-:-:S04]  /*4340*/  USHF.R.U32.HI UR5, URZ, 0x5, UR5 ;  /* 0x00000005ff057899 */ /* 0x000fc80008011605 */
[----:B------:R-:W-:Y:S02]  /*4350*/  USHF.L.U32 UR8, UR8, UR5, URZ ;  /* 0x0000000508087299 */ /* 0x000fe400080006ff */
[----:B------:R-:W-:-:S04]  /*4360*/  USHF.L.U32 UR4, UR4, UR5, URZ ;  /* 0x0000000504047299 */ /* 0x000fc800080006ff */
[----:B-1----:R-:W-:-:S04]  /*4370*/  LOP3.LUT R0, R0, UR8, RZ, 0xc0, !PT ;  /* 0x0000000800007c12 */ /* 0x002fc8000f8ec0ff */
[----:B------:R-:W-:-:S13]  /*4380*/  ISETP.NE.AND P0, PT, R0, UR8, PT ;  /* 0x0000000800007c0c */ /* 0x000fda000bf05270 */
[----:B------:R-:W-:Y:S05]  /*4390*/  @P0 BRA `(.L_x_89) ;  /* 0x0000000000580947 */ /* 0x000fea0003800000 */
[----:B------:R-:W1:Y:S02]  /*43a0*/  LDS R0, [UR6+0x18] ;  /* 0x00001806ff007984 */ /* 0x000e640008000800 */
[----:B-1----:R-:W-:-:S04]  /*43b0*/  LOP3.LUT R0, R0, UR4, RZ, 0xc0, !PT ;  /* 0x0000000400007c12 */ /* 0x002fc8000f8ec0ff */
[----:B------:R-:W-:-:S13]  /*43c0*/  ISETP.NE.AND P0, PT, R0, UR4, PT ;  /* 0x0000000400007c0c */ /* 0x000fda000bf05270 */
[----:B------:R-:W-:Y:S05]  /*43d0*/  @P0 BRA `(.L_x_90) ;  /* 0x00000000003c0947 */ /* 0x000fea0003800000 */
[----:B------:R-:W1:Y:S01]  /*43e0*/  S2R R2, SR_LANEID ;  /* 0x0000000000027919 */ /* 0x000e620000000000 */
[----:B------:R-:W-:Y:S01]  /*43f0*/  ULOP3.LUT UR8, URZ, UR8, URZ, 0x33, !UPT ;  /* 0x00000008ff087292 */ /* 0x000fe2000f8e33ff */
[----:B------:R-:W-:Y:S02]  /*4400*/  VOTEU.ANY UR7, UPT, PT ;  /* 0x0000000000077886 */ /* 0x000fe400038e0100 */
[----:B------:R-:W-:-:S03]  /*4410*/  UFLO.U32 UR7, UR7 ;  /* 0x00000007000772bd */ /* 0x000fc600080e0000 */
[----:B------:R-:W-:-:S04]  /*4420*/  IMAD.U32 R0, RZ, RZ, UR8 ;  /* 0x00000008ff007e24 */ /* 0x000fc8000f8e00ff */
[----:B------:R2:W3:Y:S02]  /*4430*/  REDUX UR5, R0 ;  /* 0x00000000000573c4 */ /* 0x0004e40000000000 */
[----:B------:R1:W-:Y:S02]  /*4440*/  UTCATOMSWS.AND URZ, UR8 ;  /* 0x0000000800ff79e3 */ /* 0x0003e40008000000 */
[----:B-1----:R-:W-:Y:S02]  /*4450*/  ISETP.EQ.U32.AND P0, PT, R2, UR7, PT ;  /* 0x0000000702007c0c */ /* 0x002fe4000bf02070 */
[----:B--2---:R-:W-:Y:S02]  /*4460*/  LOP3.LUT R0, RZ, UR4, RZ, 0x33, !PT ;  /* 0x00000004ff007c12 */ /* 0x004fe4000f8e33ff */
[----:B---3--:R-:W-:Y:S02]  /*4470*/  MOV R2, UR5 ;  /* 0x0000000500027c02 */ /* 0x008fe40008000f00 */
[----:B------:R-:W1:Y:S07]  /*4480*/  REDUX UR4, R0 ;  /* 0x00000000000473c4 */ /* 0x000e6e0000000000 */
[----:B------:R2:W-:Y:S01]  /*4490*/  @P0 ATOMS.AND RZ, [UR6+0x14], R2 ;  /* 0x00001402ffff098c */ /* 0x0005e2000a800006 */
[----:B-1----:R-:W-:-:S05]  /*44a0*/  IMAD.U32 R0, RZ, RZ, UR4 ;  /* 0x00000004ff007e24 */ /* 0x002fca000f8e00ff */
[----:B------:R2:W-:Y:S01]  /*44b0*/  @P0 ATOMS.AND RZ, [UR6+0x18], R0 ;  /* 0x00001800ffff098c */ /* 0x0005e2000a800006 */
[----:B------:R-:W-:Y:S05]  /*44c0*/  BRA `(.L_x_91) ;  /* 0x0000000000147947 */ /* 0x000fea0003800000 */
.L_x_90:
[----:B------:R-:W-:Y:S02]  /*44d0*/  MOV R2, 0x44f0 ;  /* 0x000044f000027802 */ /* 0x000fe40000000f00 */
[----:B---345:R-:W-:Y:S05]  /*44e0*/  CALL.REL.NOINC `($__internal_0_$__cuda_sm10x_tcgen05_guardrail_trap_col_being_dealloced_not_returned_by_alloc) ;  /* 0x0000004800a87944 */ /* 0x038fea0003c00000 */
[----:B------:R-:W-:Y:S05]  /*44f0*/  BRA `(.L_x_91) ;  /* 0x0000000000087947 */ /* 0x000fea0003800000 */
.L_x_89:
[----:B------:R-:W-:Y:S02]  /*4500*/  MOV R2, 0x4520 ;  /* 0x0000452000027802 */ /* 0x000fe40000000f00 */
[----:B---345:R-:W-:Y:S05]  /*4510*/  CALL.REL.NOINC `($__internal_2_$__cuda_sm10x_tcgen05_guardrail_trap_unallocated_columns_being_dealloced) ;  /* 0x0000004800b47944 */ /* 0x038fea0003c00000 */
.L_x_91:
[----:B------:R-:W-:Y:S01]  /*4520*/  NOP ;  /* 0x0000000000007918 */ /* 0x000fe20000000000 */
[----:B----4-:R-:W-:Y:S05]  /*4530*/  EXIT ;  /* 0x000000000000794d */ /* 0x010fea0003800000 */
.L_x_62:
[----:B------:R-:W-:-:S09]  /*4540*/  UISETP.NE.OR UP5, UPT, UR10, 0x3, !UP5 ;  /* 0x000000030a00788c */ /* 0x000fd2000efa5670 */
[----:B------:R-:W-:Y:S05]  /*4550*/  BRA.U UP5, `(.L_x_92) ;  /* 0x0000000d05b07547 */ /* 0x000fea000b800000 */
[----:B------:R-:W1:Y:S01]  /*4560*/  LDC R0, c[0x0][0xb30] ;  /* 0x0002cc00ff007b82 */ /* 0x000e620000000800 */
[----:B------:R-:W2:Y:S01]  /*4570*/  LDCU.64 UR8, c[0x0][0x888] ;  /* 0x00011100ff0877ac */ /* 0x000ea20008000a00 */
[----:B------:R-:W-:Y:S02]  /*4580*/  HFMA2 R27, -RZ, RZ, 0, 0 ;  /* 0x00000000ff1b7431 */ /* 0x000fe400000001ff */
[----:B------:R-:W-:Y:S01]  /*4590*/  IMAD.MOV.U32 R29, RZ, RZ, 0x1 ;  /* 0x00000001ff1d7424 */ /* 0x000fe200078e00ff */
[----:B------:R-:W-:Y:S01]  /*45a0*/  MOV R25, 0x2000 ;  /* 0x0000200000197802 */ /* 0x000fe20000000f00 */
[----:B------:R-:W3:Y:S01]  /*45b0*/  LDCU.64 UR4, c[0x0][0x890] ;  /* 0x00011200ff0477ac */ /* 0x000ee20008000a00 */
[----:B------:R-:W-:Y:S01]  /*45c0*/  IMAD.MOV.U32 R28, RZ, RZ, RZ ;  /* 0x000000ffff1c7224 */ /* 0x000fe200078e00ff */
[----:B------:R-:W4:Y:S01]  /*45d0*/  LDC R24, c[0x0][0x370] ;  /* 0x0000dc00ff187b82 */ /* 0x000f220000000800 */
[----:B------:R-:W-:Y:S01]  /*45e0*/  UMOV UR6, 0x400 ;  /* 0x0000040000067882 */ /* 0x000fe20000000000 */
[----:B------:R-:W-:-:S02]  /*45f0*/  UPLOP3.LUT UP0, UPT, UPT, UPT, UPT, 0x40, 0x4 ;  /* 0x000000000004789c */ /* 0x000fc40003f0e870 */
[----:B------:R-:W-:Y:S01]  /*4600*/  ULEA UR6, UR46, UR6, 0x18 ;  /* 0x000000062e067291 */ /* 0x000fe2000f8ec0ff */
[----:B------:R-:W-:-:S03]  /*4610*/  UMOV UR13, URZ ;  /* 0x000000ff000d7c82 */ /* 0x000fc60008000000 */
[----:B------:R-:W4:Y:S01]  /*4620*/  LDC R5, c[0x0][0xb0c] ;  /* 0x0002c300ff057b82 */ /* 0x000f220000000800 */
[----:B--2---:R-:W-:Y:S02]  /*4630*/  UISETP.NE.U32.AND UP2, UPT, UR8, URZ, UPT ;  /* 0x000000ff0800728c */ /* 0x004fe4000bf45070 */
[----:B---3--:R-:W-:-:S05]  /*4640*/  UISETP.NE.U32.AND UP3, UPT, UR4, URZ, UPT ;  /* 0x000000ff0400728c */ /* 0x008fca000bf65070 */
[----:B------:R-:W2:Y:S01]  /*4650*/  LDC R18, c[0x0][0xb20] ;  /* 0x0002c800ff127b82 */ /* 0x000ea20000000800 */
[----:B-1----:R-:W-:Y:S01]  /*4660*/  ISETP.NE.AND P1, PT, R0, 0x1, PT ;  /* 0x000000010000780c */ /* 0x002fe20003f25270 */
[----:B------:R-:W-:Y:S02]  /*4670*/  UISETP.NE.AND.EX UP2, UPT, UR9, URZ, UPT, UP2 ;  /* 0x000000ff0900728c */ /* 0x000fe4000bf45320 */
[----:B------:R-:W-:-:S04]  /*4680*/  UISETP.NE.AND.EX UP3, UPT, UR5, URZ, UPT, UP3 ;  /* 0x000000ff0500728c */ /* 0x000fc8000bf65330 */
[----:B------:R-:W1:Y:S08]  /*4690*/  LDC.64 R30, c[0x0][0x348] ;  /* 0x0000d200ff1e7b82 */ /* 0x000e700000000a00 */
[----:B------:R-:W3:Y:S08]  /*46a0*/  LDC.64 R16, c[0x0][0xb10] ;  /* 0x0002c400ff107b82 */ /* 0x000ef00000000a00 */
[----:B------:R-:W1:Y:S08]  /*46b0*/  LDC.64 R8, c[0x0][0xb18] ;  /* 0x0002c600ff087b82 */ /* 0x000e700000000a00 */
[----:B------:R-:W1:Y:S08]  /*46c0*/  LDC.64 R6, c[0x0][0xb28] ;  /* 0x0002ca00ff067b82 */ /* 0x000e700000000a00 */
[----:B--2-4-:R-:W1:Y:S02]  /*46d0*/  LDC R19, c[0x0][0x374] ;  /* 0x0000dd00ff137b82 */ /* 0x014e640000000800 */
.L_x_101:
[C---:B------:R-:W-:Y:S02]  /*46e0*/  LEA R0, R28.reuse, UR6, 0x3 ;  /* 0x000000061c007c11 */ /* 0x040fe4000f8e18ff */
[----:B------:R-:W-:Y:S02]  /*46f0*/  SHF.L.U32 R2, R27, 0x1f, RZ ;  /* 0x0000001f1b027819 */ /* 0x000fe400000006ff */
[----:B------:R-:W-:Y:S02]  /*4700*/  LEA R20, R28, UR6, 0x4 ;  /* 0x000000061c147c11 */ /* 0x000fe4000f8e20ff */
[----:B--2---:R-:W2:Y:S02]  /*4710*/  SYNCS.PHASECHK.TRANS64.TRYWAIT P0, [R0+URZ+0xe0], R2 ;  /* 0x0000e002000075a7 */ /* 0x004ea400080011ff */
[----:B--2---:R-:W-:Y:S05]  /*4720*/  @!P0 BRA `(.L_x_93) ;  /* 0x00000044003c8947 */ /* 0x004fea0003800000 */
.L_x_183:
[----:B------:R-:W-:Y:S01]  /*4730*/  ISETP.GE.AND P0, PT, R40, 0x1, PT ;  /* 0x000000012800780c */ /* 0x000fe20003f06270 */
[----:B------:R-:W4:Y:S01]  /*4740*/  LDS.128 R20, [R20+0x170] ;  /* 0x0001700014147984 */ /* 0x000f220000000c00 */
[----:B--2---:R-:W-:Y:S01]  /*4750*/  VIADD R0, R0, 0xf0 ;  /* 0x000000f000007836 */ /* 0x004fe20000000000 */
[----:B------:R-:W-:Y:S01]  /*4760*/  @!PT LDS RZ, [RZ] ;  /* 0x00000000fffff984 */ /* 0x000fe20000000800 */
[----:B------:R-:W-:Y:S01]  /*4770*/  @!PT LDS RZ, [RZ] ;  /* 0x00000000fffff984 */ /* 0x000fe20000000800 */
[----:B------:R-:W-:Y:S01]  /*4780*/  @!PT LDS RZ, [RZ] ;  /* 0x00000000fffff984 */ /* 0x000fe20000000800 */
[----:B------:R-:W-:Y:S01]  /*4790*/  @!PT LDS RZ, [RZ] ;  /* 0x00000000fffff984 */ /* 0x000fe20000000800 */
[----:B------:R2:W-:Y:S06]  /*47a0*/  MEMBAR.ALL.CTA ;  /* 0x0000000000007992 */ /* 0x0005ec0000008000 */
[----:B--2---:R-:W2:Y:S01]  /*47b0*/  FENCE.VIEW.ASYNC.S ;  /* 0x00000000000073c6 */ /* 0x004ea20000000000 */
[----:B------:R-:W-:Y:S04]  /*47c0*/  PRMT R0, RZ, 0x654, R0 ;  /* 0x00000654ff007816 */ /* 0x000fe80000000000 */
[----:B--2---:R2:W-:Y:S01]  /*47d0*/  SYNCS.ARRIVE.TRANS64.RED.A1T0 RZ, [R0+URZ], RZ ;  /* 0x000000ff00ff79a7 */ /* 0x0045e200081004ff */
[----:B----4-:R-:W-:Y:S11]  /*47e0*/  LOP3.LUT P3, RZ, R22, 0x1, RZ, 0xc0, !PT ;  /* 0x0000000116ff7812 */ /* 0x010ff6000786c0ff */
[----:B------:R-:W-:Y:S02]  /*47f0*/  @!UPT UIADD3 URZ, UPT, UPT, URZ, URZ, URZ ;  /* 0x000000fffffff290 */ /* 0x000fe4000fffe0ff */
[----:B------:R-:W-:Y:S02]  /*4800*/  @P3 MOV R13, R20 ;  /* 0x00000014000d3202 */ /* 0x000fe40000000f00 */
[----:B------:R-:W-:Y:S01]  /*4810*/  @P3 LOP3.LUT R12, R21, 0xffff, RZ, 0xc0, !PT ;  /* 0x0000ffff150c3812 */ /* 0x000fe200078ec0ff */
[----:B--2---:R-:W-:Y:S06]  /*4820*/  @!P0 BRA `(.L_x_94) ;  /* 0x0000000000a48947 */ /* 0x004fec0003800000 */
[-C--:B-1----:R-:W-:Y:S01]  /*4830*/  IMAD.HI.U32 R0, R19, R9.reuse, RZ ;  /* 0x0000000913007227 */ /* 0x082fe200078e00ff */
[----:B------:R-:W-:Y:S02]  /*4840*/  ISETP.NE.AND P0, PT, R8, 0x1, PT ;  /* 0x000000010800780c */ /* 0x000fe40003f05270 */
[----:B------:R-:W-:Y:S01]  /*4850*/  ISETP.NE.AND P2, PT, R40, 0x1, PT ;  /* 0x000000012800780c */ /* 0x000fe20003f45270 */
[----:B---3--:R-:W-:Y:S01]  /*4860*/  IMAD.HI.U32 R11, R24, R16, RZ ;  /* 0x00000010180b7227 */ /* 0x008fe200078e00ff */
[----:B------:R-:W-:Y:S02]  /*4870*/  SHF.R.U32.HI R0, RZ, R18, R0 ;  /* 0x00000012ff007219 */ /* 0x000fe40000011600 */
[----:B------:R-:W-:Y:S01]  /*4880*/  ISETP.NE.AND P4, PT, R5, 0x1, PT ;  /* 0x000000010500780c */ /* 0x000fe20003f85270 */
[----:B------:R-:W-:Y:S01]  /*4890*/  IMAD.HI.U32 R15, R12, R9, RZ ;  /* 0x000000090c0f7227 */ /* 0x000fe200078e00ff */
[----:B------:R-:W-:Y:S02]  /*48a0*/  SHF.R.U32.HI R11, RZ, R17, R11 ;  /* 0x00000011ff0b7219 */ /* 0x000fe4000001160b */
[----:B------:R-:W-:Y:S01]  /*48b0*/  SEL R0, R19, R0, !P0 ;  /* 0x0000000013007207 */ /* 0x000fe20004000000 */
[----:B------:R-:W-:Y:S01]  /*48c0*/  IMAD.HI.U32 R14, R13, R16, RZ ;  /* 0x000000100d0e7227 */ /* 0x000fe200078e00ff */
[----:B------:R-:W-:Y:S03]  /*48d0*/  SEL R11, R24, R11, !P4 ;  /* 0x0000000b180b7207 */ /* 0x000fe60006000000 */
[-C--:B------:R-:W-:Y:S01]  /*48e0*/  IMAD.HI.U32 R10, R0, R6.reuse, RZ ;  /* 0x00000006000a7227 */ /* 0x080fe200078e00ff */
[----:B------:R-:W-:Y:S03]  /*48f0*/  SHF.R.U32.HI R14, RZ, R17, R14 ;  /* 0x00000011ff0e7219 */ /* 0x000fe6000001160e */
[----:B------:R-:W-:Y:S01]  /*4900*/  IMAD.HI.U32 R2, R11, R6, RZ ;  /* 0x000000060b027227 */ /* 0x000fe200078e00ff */
[-C--:B------:R-:W-:Y:S02]  /*4910*/  @P2 SHF.R.U32.HI R0, RZ, R7.reuse, R10 ;  /* 0x00000007ff002219 */ /* 0x080fe4000001160a */
[----:B------:R-:W-:Y:S02]  /*4920*/  SHF.R.U32.HI R10, RZ, R18, R15 ;  /* 0x00000012ff0a7219 */ /* 0x000fe4000001160f */
[----:B------:R-:W-:Y:S01]  /*4930*/  @P2 SHF.R.U32.HI R11, RZ, R7, R2 ;  /* 0x00000007ff0b2219 */ /* 0x000fe20000011602 */
[----:B------:R-:W-:Y:S01]  /*4940*/  IMAD R0, R40, R0, RZ ;  /* 0x0000000028007224 */ /* 0x000fe200078e02ff */
[----:B------:R-:W-:Y:S02]  /*4950*/  SEL R10, R12, R10, !P0 ;  /* 0x0000000a0c0a7207 */ /* 0x000fe40004000000 */
[----:B------:R-:W-:Y:S01]  /*4960*/  SEL R2, R13, R14, !P4 ;  /* 0x0000000e0d027207 */ /* 0x000fe20006000000 */
[----:B------:R-:W-:Y:S01]  /*4970*/  IMAD R14, R40, R11, RZ ;  /* 0x0000000b280e7224 */ /* 0x000fe200078e02ff */
[C---:B------:R-:W-:Y:S01]  /*4980*/  ISETP.GE.AND P0, PT, R10.reuse, R0, PT ;  /* 0x000000000a00720c */ /* 0x040fe20003f06270 */
[----:B------:R-:W-:Y:S03]  /*4990*/  IMAD.HI.U32 R0, R10, R6, RZ ;  /* 0x000000060a007227 */ /* 0x000fe600078e00ff */
[----:B------:R-:W-:Y:S02]  /*49a0*/  ISETP.GE.OR P0, PT, R2, R14, P0 ;  /* 0x0000000e0200720c */ /* 0x000fe40000706670 */
[-C--:B------:R-:W-:Y:S04]  /*49b0*/  SHF.R.U32.HI R0, RZ, R7.reuse, R0 ;  /* 0x00000007ff007219 */ /* 0x080fe80000011600 */
[----:B------:R-:W-:Y:S05]  /*49c0*/  SEL R15, R10, R0, !P2 ;  /* 0x000000000a0f7207 */ /* 0x000fea0005000000 */
[----:B------:R-:W-:Y:S02]  /*49d0*/  IMAD.MOV R14, RZ, RZ, -R15 ;  /* 0x000000ffff0e7224 */ /* 0x000fe400078e0a0f */
[----:B------:R-:W-:Y:S04]  /*49e0*/  @!P0 IMAD.HI.U32 R0, R2, R6, RZ ;  /* 0x0000000602008227 */ /* 0x000fe800078e00ff */
[----:B------:R-:W-:Y:S01]  /*49f0*/  IMAD R14, R40, R14, R10 ;  /* 0x0000000e280e7224 */ /* 0x000fe200078e020a */
[----:B------:R-:W-:Y:S04]  /*4a00*/  @!P0 SHF.R.U32.HI R0, RZ, R7, R0 ;  /* 0x00000007ff008219 */ /* 0x000fe80000011600 */
[----:B------:R-:W-:Y:S04]  /*4a10*/  @!P0 SEL R0, R2, R0, !P2 ;  /* 0x0000000002008207 */ /* 0x000fe80005000000 */
[----:B------:R-:W-:Y:S01]  /*4a20*/  @!P0 IADD3 R15, PT, PT, R15, -R0, RZ ;  /* 0x800000000f0f8210 */ /* 0x000fe20007ffe0ff */
[----:B------:R-:W-:Y:S01]  /*4a30*/  @!P0 IMAD R0, R11, R14, R0 ;  /* 0x0000000e0b008224 */ /* 0x000fe200078e0200 */
[----:B------:R-:W-:Y:S01]  /*4a40*/  IADD3 R11, PT, PT, -R10, RZ, RZ ;  /* 0x000000ff0a0b7210 */ /* 0x000fe20007ffe1ff */
[--C-:B------:R-:W-:Y:S02]  /*4a50*/  IMAD.MOV R14, RZ, RZ, -R2.reuse ;  /* 0x000000ffff0e7224 */ /* 0x100fe400078e0a02 */
[----:B------:R-:W-:Y:S02]  /*4a60*/  @!P0 IMAD R10, R15, R40, R2 ;  /* 0x000000280f0a8224 */ /* 0x000fe400078e0202 */
[----:B------:R-:W-:Y:S02]  /*4a70*/  @!P0 IMAD.MOV.U32 R2, RZ, RZ, R0 ;  /* 0x000000ffff028224 */ /* 0x000fe400078e0000 */
[----:B------:R-:W-:Y:S02]  /*4a80*/  IMAD R13, R5, R14, R13 ;  /* 0x0000000e050d7224 */ /* 0x000fe400078e020d */
[----:B------:R-:W-:Y:S02]  /*4a90*/  IMAD R12, R8, R11, R12 ;  /* 0x0000000b080c7224 */ /* 0x000fe400078e020c */
[----:B------:R-:W-:Y:S02]  /*4aa0*/  IMAD R13, R2, R5, R13 ;  /* 0x00000005020d7224 */ /* 0x000fe400078e020d */
[----:B------:R-:W-:Y:S02]  /*4ab0*/  IMAD R12, R10, R8, R12 ;  /* 0x000000080a0c7224 */ /* 0x000fe400078e020c */
.L_x_94:
[----:B------:R-:W-:Y:S05]  /*4ac0*/  BRA.U UP0, `(.L_x_95) ;  /* 0x0000000100107547 */ /* 0x000fea000b800000 */
[----:B------:R-:W-:Y:S04]  /*4ad0*/  MOV R2, UR7 ;  /* 0x0000000700027c02 */ /* 0x000fe80008000f00 */
[----:B------:R-:W-:Y:S04]  /*4ae0*/  SHF.L.U32 R2, R2, 0x1f, RZ ;  /* 0x0000001f02027819 */ /* 0x000fe800000006ff */
[----:B------:R-:W2:Y:S02]  /*4af0*/  SYNCS.PHASECHK.TRANS64.TRYWAIT P0, [UR6+0xd8], R2 ;  /* 0x0000d802ff0075a7 */ /* 0x000ea40008001106 */
[----:B--2---:R-:W-:Y:S05]  /*4b00*/  @!P0 BRA `(.L_x_96) ;  /* 0x0000004000588947 */ /* 0x004fea0003800000 */
.L_x_95:
[----:B------:R-:W-:Y:S02]  /*4b10*/  R2UR UR11, R3 ;  /* 0x00000000030b72ca */ /* 0x000fe400000e0000 */
[----:B------:R-:W-:Y:S02]  /*4b20*/  R2UR UR10, R4 ;  /* 0x00000000040a72ca */ /* 0x000fe400000e0000 */
[----:B------:R-:W-:Y:S04]  /*4b30*/  ISETP.NE.U32.AND P2, PT, RZ, UR4, PT ;  /* 0x00000004ff007c0c */ /* 0x000fe8000bf45070 */
[----:B------:R-:W-:Y:S05]  /*4b40*/  ISETP.NE.AND.EX P2, PT, RZ, UR5, PT, P2 ;  /* 0x00000005ff007c0c */ /* 0x000fea000bf45320 */
[----:B------:R-:W-:Y:S02]  /*4b50*/  USHF.L.U32 UR11, UR11, 0x7, URZ ;  /* 0x000000070b0b7899 */ /* 0x000fe400080006ff */
[----:B------:R-:W-:Y:S01]  /*4b60*/  USHF.L.U32 UR10, UR10, 0x6, URZ ;  /* 0x000000060a0a7899 */ /* 0x000fe200080006ff */
[----:B------:R-:W-:Y:S11]  /*4b70*/  BRA.U !UP3, `(.L_x_97) ;  /* 0x000000010b347547 */ /* 0x000ff6000b800000 */
[----:B------:R-:W-:Y:S01]  /*4b80*/  UPLOP3.LUT UP4, UPT, UPT, UPT, UP2, 0x80, 0x8 ;  /* 0x000000000008789c */ /* 0x000fe20003f8f020 */
[----:B--2---:R-:W-:Y:S02]  /*4b90*/  HFMA2 R0, -RZ, RZ, 0, 5.9604644775390625e-08 ;  /* 0x00000001ff007431 */ /* 0x004fe400000001ff */
[----:B------:R-:W-:Y:S03]  /*4ba0*/  IMAD.MOV.U32 R98, RZ, RZ, 0x1 ;  /* 0x00000001ff627424 */ /* 0x000fe600078e00ff */
[----:B------:R-:W-:Y:S05]  /*4bb0*/  PLOP3.LUT P0, PT, PT, PT, UP4, 0x80, 0x8 ;  /* 0x000000000008781c */ /* 0x000fea0003f0f048 */
[----:B------:R-:W2:Y:S01]  /*4bc0*/  @UP4 LDCU.64 UR14, c[0x0][0x888] ;  /* 0x00011100ff0e47ac */ /* 0x000ea20008000a00 */
[----:B------:R-:W-:Y:S07]  /*4bd0*/  @UP4 UIMAD UR8, UR36, UR4, URZ ;  /* 0x00000004240842a4 */ /* 0x000fee000f8e02ff */
[----:B------:R-:W-:Y:S01]  /*4be0*/  @!P0 PRMT R98, R0, 0x7610, R98 ;  /* 0x0000761000628816 */ /* 0x000fe20000000062 */
[----:B--2---:R-:W-:Y:S03]  /*4bf0*/  @UP4 UIMAD.WIDE UR14, UR8, 0x4, UR14 ;  /* 0x00000004080e48a5 */ /* 0x004fe6000f8e020e */
[----:B------:R-:W2:Y:S03]  /*4c00*/  @!UP4 LDCU UR8, c[0x0][0x880] ;  /* 0x00011000ff08c7ac */ /* 0x000ea60008000800 */
[----:B-----5:R-:W-:Y:S01]  /*4c10*/  IMAD.U32 R48, RZ, RZ, UR14 ;  /* 0x0000000eff307e24 */ /* 0x020fe2000f8e00ff */
[----:B------:R-:W-:Y:S05]  /*4c20*/  MOV R49, UR15 ;  /* 0x0000000f00317c02 */ /* 0x000fea0008000f00 */
[----:B------:R4:W5:Y:S02]  /*4c30*/  @P0 LDG.E R48, desc[UR48][R48.64] ;  /* 0x0000003030300981 */ /* 0x000964000c1e1900 */
[----:B--2-4-:R-:W-:Y:S07]  /*4c40*/  @!P0 IMAD.U32 R48, RZ, RZ, UR8 ;  /* 0x00000008ff308e24 */ /* 0x014fee000f8e00ff */
.L_x_97:
[----:B-----5:R-:W-:Y:S01]  /*4c50*/  @!P2 FSETP.EQ.AND P0, PT, R48, RZ, PT ;  /* 0x000000ff3000a20b */ /* 0x020fe20003f02000 */
[----:B------:R-:W-:Y:S01]  /*4c60*/  @!UPT UIADD3 URZ, UPT, UPT, URZ, URZ, URZ ;  /* 0x000000fffffff290 */ /* 0x000fe2000fffe0ff */
[----:B------:R-:W-:Y:S11]  /*4c70*/  @!P2 BRA `(.L_x_98) ;  /* 0x000000000014a947 */ /* 0x000ff60003800000 */
[----:B------:R-:W-:Y:S02]  /*4c80*/  LOP3.LUT P2, RZ, R98, 0xff, RZ, 0xc0, !PT ;  /* 0x000000ff62ff7812 */ /* 0x000fe4000784c0ff */
[----:B------:R-:W-:Y:S04]  /*4c90*/  PLOP3.LUT P0, PT, PT, PT, UP4, 0x80, 0x8 ;  /* 0x000000000008781c */ /* 0x000fe80003f0f048 */
[----:B------:R-:W-:Y:S07]  /*4ca0*/  PLOP3.LUT P0, PT, P0, PT, PT, 0x8, 0x80 ;  /* 0x000000000080781c */ /* 0x000fee000070e170 */
[----:B------:R-:W-:Y:S11]  /*4cb0*/  @P2 FSETP.EQ.AND P0, PT, R48, RZ, PT ;  /* 0x000000ff3000220b */ /* 0x000ff60003f02000 */
[----:B------:R-:W-:Y:S02]  /*4cc0*/  @!UPT UIADD3 URZ, UPT, UPT, URZ, URZ, URZ ;  /* 0x000000fffffff290 */ /* 0x000fe4000fffe0ff */
.L_x_98:
[----:B------:R-:W-:Y:S01]  /*4cd0*/  ULEA UR15, UR13, UR6, 0x3 ;  /* 0x000000060d0f7291 */ /* 0x000fe2000f8e18ff */
[----:B------:R-:W-:Y:S02]  /*4ce0*/  SHF.L.U32 R4, R29, 0x1f, RZ ;  /* 0x0000001f1d047819 */ /* 0x000fe400000006ff */
[----:B------:R-:W-:Y:S04]  /*4cf0*/  ELECT P4, URZ, PT ;  /* 0x0000000000ff782f */ /* 0x000fe80003880000 */
[----:B------:R-:W-:Y:S02]  /*4d00*/  PLOP3.LUT P4, PT, P0, P4, PT, 0xf2, 0x2f ;  /* 0x00000000002f781c */ /* 0x000fe40000789e72 */
[----:B------:R-:W4:Y:S11]  /*4d10*/  SYNCS.PHASECHK.TRANS64.TRYWAIT P2, [UR15+0xb8], R4 ;  /* 0x0000b804ff0075a7 */ /* 0x000f36000804110f */
[----:B-1----:R-:W-:Y:S05]  /*4d20*/  @!P4 IADD3 R3, P0, PT, R30, 0x580, RZ ;  /* 0x000005801e03c810 */ /* 0x002fea0007f1e0ff */
[----:B--2---:R-:W-:Y:S01]  /*4d30*/  @!P4 IMAD.X R2, RZ, RZ, R31, P0 ;  /* 0x000000ffff02c224 */ /* 0x004fe200000e061f */
[----:B----4-:R-:W-:Y:S07]  /*4d40*/  @!P2 BRA `(.L_x_99) ;  /* 0x0000003c00e0a947 */ /* 0x010fee0003800000 */
.L_x_186:
[----:B------:R-:W2:Y:S01]  /*4d50*/  LDC.64 R14, c[0x0][0xb10] ;  /* 0x0002c400ff0e7b82 */ /* 0x000ea20000000a00 */
[----:B------:R-:W-:Y:S01]  /*4d60*/  @!P4 R2UR UR9, R3 ;  /* 0x000000000309c2ca */ /* 0x000fe200000e0000 */
[----:B------:R-:W-:Y:S01]  /*4d70*/  VOTEU.ALL UP1, P4 ;  /* 0x0000000000ff7886 */ /* 0x000fe20002020000 */
[----:B------:R-:W-:Y:S01]  /*4d80*/  @!P4 R2UR UR8, R2 ;  /* 0x000000000208c2ca */ /* 0x000fe200000e0000 */
[----:B------:R-:W-:Y:S01]  /*4d90*/  VOTEU.ALL UP0, P4 ;  /* 0x0000000000ff7886 */ /* 0x000fe20002000000 */
[----:B-1----:R-:W-:Y:S03]  /*4da0*/  @!P4 IMAD.MOV.U32 R0, RZ, RZ, 0x2000 ;  /* 0x00002000ff00c424 */ /* 0x002fe600078e00ff */
[----:B------:R-:W1:Y:S01]  /*4db0*/  LDC.64 R10, c[0x0][0xb18] ;  /* 0x0002c600ff0a7b82 */ /* 0x000e620000000a00 */
[----:B------:R-:W-:Y:S01]  /*4dc0*/  UMOV UR20, 0x0 ;  /* 0x0000000000147882 */ /* 0x000fe20000000000 */
[----:B------:R-:W-:Y:S01]  /*4dd0*/  UMOV UR21, 0x10000000 ;  /* 0x1000000000157882 */ /* 0x000fe20000000000 */
[----:B------:R-:W-:Y:S01]  /*4de0*/  UMOV UR12, UR36 ;  /* 0x00000024000c7c82 */ /* 0x000fe20008000000 */
[----:B------:R-:W-:Y:S01]  /*4df0*/  UIADD3 UR14, UPT, UPT, UR13, 0x1, URZ ;  /* 0x000000010d0e7890 */ /* 0x000fe2000fffe0ff */
[----:B------:R-:W-:Y:S01]  /*4e00*/  @P3 SHF.R.U32.HI R26, RZ, 0x10, R21 ;  /* 0x00000010ff1a3819 */ /* 0x000fe20000011615 */
[----:B------:R-:W-:Y:S02]  /*4e10*/  VIADD R28, R28, 0x1 ;  /* 0x000000011c1c7836 */ /* 0x000fe40000000000 */
[----:B------:R-:W-:Y:S01]  /*4e20*/  IMAD.U32 R2, RZ, RZ, UR9 ;  /* 0x00000009ff027e24 */ /* 0x000fe2000f8e00ff */
[----:B------:R-:W-:Y:S01]  /*4e30*/  UIADD3 UR9, UPT, UPT, UR15, 0xa0, URZ ;  /* 0x000000a00f097890 */ /* 0x000fe2000fffe0ff */
[----:B------:R-:W-:Y:S01]  /*4e40*/  IMAD.U32 R3, RZ, RZ, UR8 ;  /* 0x00000008ff037e24 */ /* 0x000fe2000f8e00ff */
[----:B------:R-:W-:Y:S02]  /*4e50*/  @!UP1 ULEA UR8, UR13, UR6, 0xd ;  /* 0x000000060d089291 */ /* 0x000fe4000f8e68ff */
[----:B------:R-:W-:Y:S01]  /*4e60*/  @!P4 R2UR UR18, R2 ;  /* 0x000000000212c2ca */ /* 0x000fe200000e0000 */
[----:B------:R-:W-:Y:S01]  /*4e70*/  UISETP.NE.AND UP5, UPT, UR14, 0x3, UPT ;  /* 0x000000030e00788c */ /* 0x000fe2000bfa5270 */
[----:B------:R-:W4:Y:S01]  /*4e80*/  @!P1 LDC R2, c[0x0][0xb0c] ;  /* 0x0002c300ff029b82 */ /* 0x000f220000000800 */
[----:B------:R-:W-:Y:S01]  /*4e90*/  @!P4 R2UR UR19, R3 ;  /* 0x000000000313c2ca */ /* 0x000fe200000e0000 */
[----:B------:R-:W-:Y:S02]  /*4ea0*/  @!UP1 UIADD3 UR8, UPT, UPT, UR8, 0x200, URZ ;  /* 0x0000020008089890 */ /* 0x000fe4000fffe0ff */
[----:B------:R-:W-:Y:S02]  /*4eb0*/  UPRMT UR16, UR46, 0x654, UR9 ;  /* 0x000006542e107896 */ /* 0x000fe40008000009 */
[----:B------:R-:W-:Y:S02]  /*4ec0*/  USEL UR17, URZ, 0x1, UP5 ;  /* 0x00000001ff117887 */ /* 0x000fe4000a800000 */
[----:B------:R-:W-:Y:S04]  /*4ed0*/  USEL UR14, UR14, URZ, UP5 ;  /* 0x000000ff0e0e7287 */ /* 0x000fe8000a800000 */
[----:B------:R-:W-:Y:S01]  /*4ee0*/  ULEA UR13, UR14, UR6, 0x3 ;  /* 0x000000060e0d7291 */ /* 0x000fe2000f8e18ff */
[----:B------:R-:W-:Y:S01]  /*4ef0*/  LOP3.LUT R29, R29, UR17, RZ, 0x3c, !PT ;  /* 0x000000111d1d7c12 */ /* 0x000fe2000f8e3cff */
[----:B------:R1:W-:Y:S01]  /*4f00*/  @!UP0 UTMALDG.3D [UR8], [UR18], desc[UR20] ;  /* 0x00001408120085b4 */ /* 0x0003e20008011000 */
[----:B------:R5:W-:Y:S02]  /*4f10*/  @!P4 SYNCS.ARRIVE.TRANS64.RED.A0TR RZ, [UR15+0xa0], R0 ;  /* 0x0000a000ffffc9a7 */ /* 0x000be4000830040f */
[----:B------:R-:W-:Y:S02]  /*4f20*/  SHF.L.U32 R32, R29, 0x1f, RZ ;  /* 0x0000001f1d207819 */ /* 0x000fe400000006ff */
[----:B----4-:R-:W-:Y:S01]  /*4f30*/  @!P1 ISETP.NE.AND P2, PT, R2, 0x1, PT ;  /* 0x000000010200980c */ /* 0x010fe20003f45270 */
[C---:B--2---:R-:W-:Y:S01]  /*4f40*/  @!P1 IMAD.HI.U32 R3, R13.reuse, R14, RZ ;  /* 0x0000000e0d039227 */ /* 0x044fe200078e00ff */
[----:B-1----:R-:W-:Y:S03]  /*4f50*/  @!P1 ISETP.NE.AND P0, PT, R10, 0x1, PT ;  /* 0x000000010a00980c */ /* 0x002fe60003f05270 */
[C---:B------:R-:W-:Y:S01]  /*4f60*/  @!P1 IMAD.HI.U32 R4, R12.reuse, R11, RZ ;  /* 0x0000000b0c049227 */ /* 0x040fe200078e00ff */
[----:B------:R-:W-:Y:S01]  /*4f70*/  @!P1 SHF.R.U32.HI R3, RZ, R15, R3 ;  /* 0x0000000fff039219 */ /* 0x000fe20000011603 */
[----:B------:R-:W-:Y:S03]  /*4f80*/  SYNCS.ARRIVE.TRANS64.RED.A1T0 RZ, [UR16], RZ ;  /* 0x000000ffffff79a7 */ /* 0x000fe60008100410 */
[----:B------:R-:W-:Y:S01]  /*4f90*/  @!P1 SEL R3, R13, R3, !P2 ;  /* 0x000000030d039207 */ /* 0x000fe20005000000 */
[----:B------:R-:W1:Y:S01]  /*4fa0*/  SYNCS.PHASECHK.TRANS64.TRYWAIT P5, [UR13+0xb8], R32 ;  /* 0x0000b820ff0075a7 */ /* 0x000e6200080a110d */
[----:B-----5:R-:W2:Y:S02]  /*4fb0*/  @!P1 LDC R0, c[0x0][0xb20] ;  /* 0x0002c800ff009b82 */ /* 0x020ea40000000800 */
[----:B--2---:R-:W-:Y:S04]  /*4fc0*/  @!P1 SHF.R.U32.HI R0, RZ, R0, R4 ;  /* 0x00000000ff009219 */ /* 0x004fe80000011604 */
[----:B------:R-:W-:Y:S05]  /*4fd0*/  @!P1 SEL R4, R12, R0, !P0 ;  /* 0x000000000c049207 */ /* 0x000fea0004000000 */
[----:B------:R-:W-:Y:S02]  /*4fe0*/  @!P1 IMAD.IADD R0, R4, 0x1, -R3 ;  /* 0x0000000104009824 */ /* 0x000fe400078e0a03 */
[----:B------:R-:W-:Y:S02]  /*4ff0*/  @!P1 IMAD.IADD R3, R3, 0x1, -R4 ;  /* 0x0000000103039824 */ /* 0x000fe400078e0a04 */
[----:B------:R-:W-:Y:S02]  /*5000*/  @!P1 IMAD R13, R0, R2, R13 ;  /* 0x00000002000d9224 */ /* 0x000fe400078e020d */
[----:B------:R-:W-:Y:S01]  /*5010*/  @!P1 IMAD R12, R3, R10, R12 ;  /* 0x0000000a030c9224 */ /* 0x000fe200078e020c */
[----:B-1----:R-:W-:Y:S06]  /*5020*/  @!P5 BRA `(.L_x_100) ;  /* 0x0000003c0040d947 */ /* 0x002fec0003800000 */
.L_x_188:
[----:B------:R-:W-:Y:S01]  /*5030*/  @!P4 IADD3 R2, P0, PT, R30, 0x580, RZ ;  /* 0x000005801e02c810 */ /* 0x000fe20007f1e0ff */
[----:B------:R-:W-:Y:S01]  /*5040*/  UMOV UR18, 0x0 ;  /* 0x0000000000127882 */ /* 0x000fe20000000000 */
[----:B------:R-:W-:Y:S01]  /*5050*/  UMOV UR19, 0x10000000 ;  /* 0x1000000000137882 */ /* 0x000fe20000000000 */
[----:B------:R-:W-:Y:S01]  /*5060*/  VOTEU.ALL UP0, P4 ;  /* 0x0000000000ff7886 */ /* 0x000fe20002000000 */
[----:B------:R-:W-:Y:S01]  /*5070*/  @!P4 R2UR UR9, R2 ;  /* 0x000000000209c2ca */ /* 0x000fe200000e0000 */
[----:B-1----:R-:W-:Y:S01]  /*5080*/  @!P4 IMAD.X R0, RZ, RZ, R31, P0 ;  /* 0x000000ffff00c224 */ /* 0x002fe200000e061f */
[----:B------:R-:W-:Y:S01]  /*5090*/  UMOV UR12, UR36 ;  /* 0x00000024000c7c82 */ /* 0x000fe20008000000 */
[----:B------:R-:W-:Y:S01]  /*50a0*/  @P3 R2UR UR36, R26 ;  /* 0x000000001a2432ca */ /* 0x000fe200000e0000 */
[----:B------:R-:W-:Y:S01]  /*50b0*/  @!UP0 ULEA UR15, UR14, UR6, 0xd ;  /* 0x000000060e0f8291 */ /* 0x000fe2000f8e68ff */
[----:B------:R-:W-:Y:S01]  /*50c0*/  ISETP.NE.AND P0, PT, R28, 0x2, PT ;  /* 0x000000021c00780c */ /* 0x000fe20003f05270 */
[----:B------:R-:W-:Y:S01]  /*50d0*/  @!UP0 UIADD3 UR10, UPT, UPT, UR10, 0x20, URZ ;  /* 0x000000200a0a8890 */ /* 0x000fe2000fffe0ff */
[----:B------:R-:W-:Y:S01]  /*50e0*/  @!P4 R2UR UR8, R0 ;  /* 0x000000000008c2ca */ /* 0x000fe200000e0000 */
[----:B------:R-:W-:Y:S01]  /*50f0*/  IMAD.IADD R4, R12, 0x1, R96 ;  /* 0x000000010c047824 */ /* 0x000fe200078e0260 */
[----:B------:R-:W-:Y:S02]  /*5100*/  SEL R0, RZ, 0x1, P0 ;  /* 0x00000001ff007807 */ /* 0x000fe40000000000 */
[----:B------:R-:W-:Y:S02]  /*5110*/  SEL R28, R28, RZ, P0 ;  /* 0x000000ff1c1c7207 */ /* 0x000fe40000000000 */
[----:B------:R-:W-:Y:S01]  /*5120*/  IMAD.U32 R2, RZ, RZ, UR9 ;  /* 0x00000009ff027e24 */ /* 0x000fe2000f8e00ff */
[----:B------:R-:W-:Y:S01]  /*5130*/  UIADD3 UR9, UPT, UPT, UR13, 0xa0, URZ ;  /* 0x000000a00d097890 */ /* 0x000fe2000fffe0ff */
[----:B------:R-:W-:Y:S03]  /*5140*/  LOP3.LUT R27, R27, R0, RZ, 0x3c, !PT ;  /* 0x000000001b1b7212 */ /* 0x000fe600078e3cff */
[----:B------:R-:W-:Y:S02]  /*5150*/  @!P4 R2UR UR16, R2 ;  /* 0x000000000210c2ca */ /* 0x000fe400000e0000 */
[----:B------:R-:W-:Y:S01]  /*5160*/  IMAD.U32 R3, RZ, RZ, UR8 ;  /* 0x00000008ff037e24 */ /* 0x000fe2000f8e00ff */
[----:B------:R-:W-:Y:S01]  /*5170*/  @!UP0 UIADD3 UR8, UPT, UPT, UR15, 0x200, URZ ;  /* 0x000002000f088890 */ /* 0x000fe2000fffe0ff */
[----:B------:R-:W-:Y:S01]  /*5180*/  VOTEU.ALL UP0, P4 ;  /* 0x0000000000ff7886 */ /* 0x000fe20002000000 */
[----:B------:R-:W-:Y:S02]  /*5190*/  UPRMT UR15, UR46, 0x654, UR9 ;  /* 0x000006542e0f7896 */ /* 0x000fe40008000009 */
[----:B------:R-:W-:Y:S01]  /*51a0*/  @!P4 R2UR UR17, R3 ;  /* 0x000000000311c2ca */ /* 0x000fe200000e0000 */
[----:B------:R-:W-:Y:S11]  /*51b0*/  IMAD.IADD R3, R13, 0x1, R97 ;  /* 0x000000010d037824 */ /* 0x000ff600078e0261 */
[----:B------:R-:W-:Y:S01]  /*51c0*/  @!UPT UIADD3 URZ, UPT, UPT, URZ, URZ, URZ ;  /* 0x000000fffffff290 */ /* 0x000fe2000fffe0ff */
[----:B------:R2:W-:Y:S01]  /*51d0*/  @!UP0 UTMALDG.3D [UR8], [UR16], desc[UR18] ;  /* 0x00001208100085b4 */ /* 0x0005e20008011000 */
[----:B------:R2:W-:Y:S01]  /*51e0*/  @!P4 SYNCS.ARRIVE.TRANS64.RED.A0TR RZ, [UR13+0xa0], R25 ;  /* 0x0000a019ffffc9a7 */ /* 0x0005e2000830040d */
[----:B------:R-:W-:Y:S04]  /*51f0*/  UIADD3 UR13, UPT, UPT, UR14, 0x1, URZ ;  /* 0x000000010e0d7890 */ /* 0x000fe8000fffe0ff */
[----:B------:R-:W-:Y:S04]  /*5200*/  UISETP.NE.AND UP0, UPT, UR13, 0x3, UPT ;  /* 0x000000030d00788c */ /* 0x000fe8000bf05270 */
[----:B------:R-:W-:Y:S02]  /*5210*/  USEL UR14, URZ, 0x1, UP0 ;  /* 0x00000001ff0e7887 */ /* 0x000fe40008000000 */
[----:B------:R-:W-:Y:S02]  /*5220*/  USEL UR13, UR13, URZ, UP0 ;  /* 0x000000ff0d0d7287 */ /* 0x000fe40008000000 */
[----:B------:R-:W-:Y:S02]  /*5230*/  UPLOP3.LUT UP0, UPT, UPT, UPT, UPT, 0x80, 0x8 ;  /* 0x000000000008789c */ /* 0x000fe40003f0f070 */
[----:B------:R-:W-:Y:S01]  /*5240*/  LOP3.LUT R29, R29, UR14, RZ, 0x3c, !PT ;  /* 0x0000000e1d1d7c12 */ /* 0x000fe2000f8e3cff */
[----:B------:R-:W-:Y:S01]  /*5250*/  SYNCS.ARRIVE.TRANS64.RED.A1T0 RZ, [UR15], RZ ;  /* 0x000000ffffff79a7 */ /* 0x000fe2000810040f */
[----:B------:R-:W-:Y:S07]  /*5260*/  @P3 BRA `(.L_x_101) ;  /* 0xfffffff4001c3947 */ /* 0x000fee000383ffff */
[----:B------:R-:W-:Y:S01]  /*5270*/  UIADD3 UR6, UPT, UPT, UR6, 0xb8, URZ ;  /* 0x000000b806067890 */ /* 0x000fe2000fffe0ff */
[----:B------:R-:W-:-:S03]  /*5280*/  SHF.L.U32 R2, R29, 0x1f, RZ ;  /* 0x0000001f1d027819 */ /* 0x000fc600000006ff */
[----:B------:R-:W-:-:S09]  /*5290*/  ULEA UR4, UR13, UR6, 0x3 ;  /* 0x000000060d047291 */ /* 0x000fd2000f8e18ff */
[----:B------:R-:W1:Y:S02]  /*52a0*/  SYNCS.PHASECHK.TRANS64.TRYWAIT P0, [UR4], R2 ;  /* 0x00000002ff0075a7 */ /* 0x000e640008001104 */
[----:B-1----:R-:W-:Y:S05]  /*52b0*/  @!P0 BRA `(.L_x_102) ;  /* 0x0000003800b48947 */ /* 0x002fea0003800000 */
.L_x_190:
        /* <DEDUP_REMOVED lines=9> */
.L_x_192:
[----:B------:R-:W-:-:S04]  /*5350*/  UIADD3 UR5, UPT, UPT, UR5, 0x1, URZ ;  /* 0x0000000105057890 */ /* 0x000fc8000fffe0ff */
[----:B------:R-:W-:-:S04]  /*5360*/  UISETP.NE.AND UP0, UPT, UR5, 0x3, UPT ;  /* 0x000000030500788c */ /* 0x000fc8000bf05270 */
[----:B------:R-:W-:Y:S02]  /*5370*/  USEL UR4, URZ, 0x1, UP0 ;  /* 0x00000001ff047887 */ /* 0x000fe40008000000 */
[----:B------:R-:W-:-:S04]  /*5380*/  USEL UR5, UR5, URZ, UP0 ;  /* 0x000000ff05057287 */ /* 0x000fc80008000000 */
[----:B------:R-:W-:Y:S01]  /*5390*/  ULEA UR5, UR5, UR6, 0x3 ;  /* 0x0000000605057291 */ /* 0x000fe2000f8e18ff */
[----:B-1----:R-:W-:-:S04]  /*53a0*/  LOP3.LUT R2, R29, UR4, RZ, 0x3c, !PT ;  /* 0x000000041d027c12 */ /* 0x002fc8000f8e3cff */
[----:B------:R-:W-:Y:S01]  /*53b0*/  SHF.L.U32 R2, R2, 0x1f, RZ ;  /* 0x0000001f02027819 */ /* 0x000fe200000006ff */
[----:B------:R-:W-:-:S07]  /*53c0*/  IMAD.U32 R0, RZ, RZ, UR5 ;  /* 0x00000005ff007e24 */ /* 0x000fce000f8e00ff */
.L_x_104:
[----:B-1----:R1:W4:Y:S02]  /*53d0*/  SYNCS.PHASECHK.TRANS64.TRYWAIT P0, [R0+URZ], R2 ;  /* 0x00000002000075a7 */ /* 0x00232400080011ff */
[----:B----4-:R-:W-:Y:S05]  /*53e0*/  @!P0 NANOSLEEP.SYNCS 0x989680 ;  /* 0x009896800000895d */ /* 0x010fea0003900000 */
[----:B------:R-:W4:Y:S02]  /*53f0*/  @!P0 SYNCS.PHASECHK.TRANS64 P0, [R0+URZ], R2 ;  /* 0x00000002000085a7 */ /* 0x000f2400080010ff */
[----:B--2-4-:R-:W-:Y:S05]  /*5400*/  @P0 EXIT ;  /* 0x000000000000094d */ /* 0x014fea0003800000 */
[----:B------:R-:W-:Y:S05]  /*5410*/  BRA `(.L_x_104) ;  /* 0xfffffffc00ec7947 */ /* 0x000fea000383ffff */
.L_x_92:
[----:B------:R-:W-:-:S06]  /*5420*/  UISETP.GE.AND UP0, UPT, UR10, 0x4, UPT ;  /* 0x000000040a00788c */ /* 0x000fcc000bf06270 */
[----:B------:R-:W-:-:S13]  /*5430*/  PLOP3.LUT P0, PT, PT, PT, UP0, 0x80, 0x8 ;  /* 0x000000000008781c */ /* 0x000fda0003f0f008 */
[----:B------:R-:W-:Y:S05]  /*5440*/  @!P0 EXIT ;  /* 0x000000000000894d */ /* 0x000fea0003800000 */
[----:B------:R-:W-:Y:S01]  /*5450*/  BAR.SYNC.DEFER_BLOCKING 0x6, 0xa0 ;  /* 0x0182800000007b1d */ /* 0x000fe20000010000 */
[----:B------:R-:W-:Y:S01]  /*5460*/  IMAD.SHL.U32 R110, R0, 0x20, RZ ;  /* 0x00000020006e7824 */ /* 0x000fe200078e00ff */
[----:B------:R-:W-:Y:S01]  /*5470*/  LOP3.LUT R46, R2, 0x60, R0, 0xf8, !PT ;  /* 0x00000060022e7812 */ /* 0x000fe200078ef800 */
[C---:B------:R-:W-:Y:S01]  /*5480*/  IMAD.SHL.U32 R6, R0.reuse, 0x4, RZ ;  /* 0x0000000400067824 */ /* 0x040fe200078e00ff */
[C---:B------:R-:W-:Y:S01]  /*5490*/  LOP3.LUT R105, R0.reuse, 0x2, RZ, 0xc0, !PT ;  /* 0x0000000200697812 */ /* 0x040fe200078ec0ff */
[----:B------:R-:W-:Y:S01]  /*54a0*/  IMAD.U32 R84, R0, 0x10000, RZ ;  /* 0x0001000000547824 */ /* 0x000fe200078e00ff */
[----:B------:R-:W-:Y:S02]  /*54b0*/  UMOV UR47, 0x400 ;  /* 0x00000400002f7882 */ /* 0x000fe40000000000 */
[----:B------:R-:W1:Y:S01]  /*54c0*/  LDC R101, c[0x0][0x370] ;  /* 0x0000dc00ff657b82 */ /* 0x000e620000000800 */
[----:B------:R-:W-:Y:S01]  /*54d0*/  ULEA UR47, UR46, UR47, 0x18 ;  /* 0x0000002f2e2f7291 */ /* 0x000fe2000f8ec0ff */
[----:B------:R-:W-:Y:S01]  /*54e0*/  LOP3.LUT R7, R110, 0xc0, RZ, 0xc0, !PT ;  /* 0x000000c06e077812 */ /* 0x000fe200078ec0ff */
[----:B------:R-:W-:Y:S01]  /*54f0*/  HFMA2 R108, -RZ, RZ, 0, 0 ;  /* 0x00000000ff6c7431 */ /* 0x000fe200000001ff */
[C---:B------:R-:W-:Y:S01]  /*5500*/  LOP3.LUT R103, R0.reuse, 0x60, RZ, 0xc0, !PT ;  /* 0x0000006000677812 */ /* 0x040fe200078ec0ff */
[----:B------:R-:W-:Y:S01]  /*5510*/  UIADD3 UR53, UPT, UPT, UR47, 0x200, URZ ;  /* 0x000002002f357890 */ /* 0x000fe2000fffe0ff */
[----:B------:R-:W-:Y:S01]  /*5520*/  LOP3.LUT R0, R0, 0x4, RZ, 0xc0, !PT ;  /* 0x0000000400007812 */ /* 0x000fe200078ec0ff */
[----:B------:R-:W-:Y:S01]  /*5530*/  IMAD.MOV.U32 R85, RZ, RZ, RZ ;  /* 0x000000ffff557224 */ /* 0x000fe200078e00ff */
[----:B------:R-:W2:Y:S01]  /*5540*/  LDC R42, c[0x0][0xb0c] ;  /* 0x0002c300ff2a7b82 */ /* 0x000ea20000000800 */
[----:B------:R-:W-:Y:S01]  /*5550*/  LOP3.LUT R6, R7, 0x18, R6, 0xf8, !PT ;  /* 0x0000001807067812 */ /* 0x000fe200078ef806 */
[----:B------:R-:W-:Y:S01]  /*5560*/  IMAD.MOV.U32 R112, RZ, RZ, RZ ;  /* 0x000000ffff707224 */ /* 0x000fe200078e00ff */
[----:B------:R-:W-:Y:S01]  /*5570*/  LOP3.LUT R84, R84, 0x600000, RZ, 0xc0, !PT ;  /* 0x0060000054547812 */ /* 0x000fe200078ec0ff */
[----:B------:R-:W-:Y:S01]  /*5580*/  IMAD.MOV.U32 R107, RZ, RZ, RZ ;  /* 0x000000ffff6b7224 */ /* 0x000fe200078e00ff */
[----:B------:R-:W-:Y:S01]  /*5590*/  IADD3 R109, PT, PT, -R0, 0x2, RZ ;  /* 0x00000002006d7810 */ /* 0x000fe20007ffe1ff */
[----:B------:R-:W-:Y:S01]  /*55a0*/  IMAD.MOV R105, RZ, RZ, -R105 ;  /* 0x000000ffff697224 */ /* 0x000fe200078e0a69 */
[----:B------:R-:W-:Y:S01]  /*55b0*/  LOP3.LUT R110, R6, 0xf20, R110, 0xf8, !PT ;  /* 0x00000f20066e7812 */ /* 0x000fe200078ef86e */
[----:B------:R-:W3:Y:S01]  /*55c0*/  LDC R99, c[0x0][0xb20] ;  /* 0x0002c800ff637b82 */ /* 0x000ee20000000800 */
[----:B------:R-:W4:Y:S01]  /*55d0*/  LDS R5, [UR47+0x190] ;  /* 0x0001902fff057984 */ /* 0x000f220008000800 */
[----:B------:R-:W-:Y:S01]  /*55e0*/  IADD3 R104, PT, PT, -R0, RZ, RZ ;  /* 0x000000ff00687210 */ /* 0x000fe20007ffe1ff */
[----:B------:R-:W-:Y:S01]  /*55f0*/  IMAD.SHL.U32 R109, R109, 0x10, RZ ;  /* 0x000000106d6d7824 */ /* 0x000fe200078e00ff */
[----:B------:R-:W-:Y:S01]  /*5600*/  LEA R110, R110, UR53, 0x1 ;  /* 0x000000356e6e7c11 */ /* 0x000fe2000f8e08ff */
[----:B------:R-:W1:Y:S03]  /*5610*/  LDCU.64 UR54, c[0x0][0x348] ;  /* 0x00006900ff3677ac */ /* 0x000e660008000a00 */
[----:B------:R-:W1:Y:S01]  /*5620*/  LDC R41, c[0x0][0xb30] ;  /* 0x0002cc00ff297b82 */ /* 0x000e620000000800 */
[----:B------:R-:W-:Y:S01]  /*5630*/  UMOV UR52, 0x1 ;  /* 0x0000000100347882 */ /* 0x000fe20000000000 */
[----:B------:R-:W-:Y:S01]  /*5640*/  UMOV UR57, URZ ;  /* 0x000000ff00397c82 */ /* 0x000fe20008000000 */
[----:B------:R-:W1:Y:S01]  /*5650*/  LDCU UR37, c[0x0][0x384] ;  /* 0x00007080ff2577ac */ /* 0x000e620008000800 */
[----:B------:R-:W1:Y:S04]  /*5660*/  LDCU.64 UR38, c[0x0][0x888] ;  /* 0x00011100ff2677ac */ /* 0x000e680008000a00 */
[----:B------:R-:W1:Y:S01]  /*5670*/  LDC R43, c[0x0][0x388] ;  /* 0x0000e200ff2b7b82 */ /* 0x000e620000000800 */
[----:B------:R-:W1:Y:S01]  /*5680*/  LDCU.64 UR44, c[0x0][0x8c0] ;  /* 0x00011800ff2c77ac */ /* 0x000e620008000a00 */
[----:B------:R-:W-:-:S06]  /*5690*/  UMOV UR51, URZ ;  /* 0x000000ff00337c82 */ /* 0x000fcc0008000000 */
[----:B------:R-:W1:Y:S01]  /*56a0*/  LDC.64 R94, c[0x0][0xb10] ;  /* 0x0002c400ff5e7b82 */ /* 0x000e620000000a00 */
[----:B------:R-:W-:-:S07]  /*56b0*/  UMOV UR50, URZ ;  /* 0x000000ff00327c82 */ /* 0x000fce0008000000 */
[----:B------:R-:W1:Y:S08]  /*56c0*/  LDC.64 R38, c[0x0][0xb18] ;  /* 0x0002c600ff267b82 */ /* 0x000e700000000a00 */
[----:B------:R-:W1:Y:S01]  /*56d0*/  LDC.64 R90, c[0x0][0x888] ;  /* 0x00022200ff5a7b82 */ /* 0x000e620000000a00 */
[----:B----4-:R-:W-:-:S07]  /*56e0*/  IMAD.IADD R84, R5, 0x1, R84 ;  /* 0x0000000105547824 */ /* 0x010fce00078e0254 */
[----:B------:R-:W4:Y:S08]  /*56f0*/  LDC.64 R36, c[0x0][0xb28] ;  /* 0x0002ca00ff247b82 */ /* 0x000f300000000a00 */
[----:B------:R-:W1:Y:S08]  /*5700*/  LDC.64 R92, c[0x0][0x890] ;  /* 0x00022400ff5c7b82 */ /* 0x000e700000000a00 */
[----:B------:R-:W1:Y:S08]  /*5710*/  LDC.64 R88, c[0x0][0x8b0] ;  /* 0x00022c00ff587b82 */ /* 0x000e700000000a00 */
[----:B------:R-:W1:Y:S08]  /*5720*/  LDC.64 R86, c[0x0][0x8a8] ;  /* 0x00022a00ff567b82 */ /* 0x000e700000000a00 */
[----:B--23--:R-:W1:Y:S02]  /*5730*/  LDC R100, c[0x0][0x374] ;  /* 0x0000dd00ff647b82 */ /* 0x00ce640000000800 */
.L_x_136:
[C---:B------:R-:W-:Y:S02]  /*5740*/  LEA R0, R112.reuse, UR47, 0x3 ;  /* 0x0000002f70007c11 */ /* 0x040fe4000f8e18ff */
[----:B------:R-:W-:Y:S02]  /*5750*/  SHF.L.U32 R2, R107, 0x1f, RZ ;  /* 0x0000001f6b027819 */ /* 0x000fe400000006ff */
[----:B------:R-:W-:Y:S02]  /*5760*/  LEA R16, R112, UR47, 0x4 ;  /* 0x0000002f70107c11 */ /* 0x000fe4000f8e20ff */
[----:B------:R-:W2:Y:S02]  /*5770*/  SYNCS.PHASECHK.TRANS64.TRYWAIT P0, [R0+URZ+0xe0], R2 ;  /* 0x0000e002000075a7 */ /* 0x000ea400080011ff */
[----:B--2---:R-:W-:Y:S05]  /*5780*/  @!P0 BRA `(.L_x_105) ;  /* 0x0000003400b08947 */ /* 0x004fea0003800000 */
.L_x_193:
[----:B------:R-:W3:Y:S01]  /*5790*/  LDC.64 R12, c[0x0][0xb10] ;  /* 0x0002c400ff0c7b82 */ /* 0x000ee20000000a00 */
[----:B------:R-:W4:Y:S01]  /*57a0*/  LDS.128 R16, [R16+0x170] ;  /* 0x0001700010107984 */ /* 0x000f220000000c00 */
[----:B-1----:R-:W-:Y:S01]  /*57b0*/  ISETP.NE.AND P1, PT, R41, 0x1, PT ;  /* 0x000000012900780c */ /* 0x002fe20003f25270 */
[----:B--2---:R-:W-:Y:S01]  /*57c0*/  VIADD R0, R0, 0xf0 ;  /* 0x000000f000007836 */ /* 0x004fe20000000000 */
[----:B------:R-:W-:Y:S04]  /*57d0*/  ISETP.GE.AND P0, PT, R40, 0x1, PT ;  /* 0x000000012800780c */ /* 0x000fe80003f06270 */
[----:B------:R-:W1:Y:S01]  /*57e0*/  LDC.64 R10, c[0x0][0xb18] ;  /* 0x0002c600ff0a7b82 */ /* 0x000e620000000a00 */
[----:B------:R-:W-:Y:S01]  /*57f0*/  PRMT R0, RZ, 0x654, R0 ;  /* 0x00000654ff007816 */ /* 0x000fe20000000000 */
[----:B------:R-:W-:Y:S01]  /*5800*/  @!PT LDS RZ, [RZ] ;  /* 0x00000000fffff984 */ /* 0x000fe20000000800 */
[----:B------:R-:W-:Y:S01]  /*5810*/  @!PT LDS RZ, [RZ] ;  /* 0x00000000fffff984 */ /* 0x000fe20000000800 */
[----:B------:R-:W-:Y:S01]  /*5820*/  @!PT LDS RZ, [RZ] ;  /* 0x00000000fffff984 */ /* 0x000fe20000000800 */
[----:B------:R-:W-:Y:S01]  /*5830*/  @!PT LDS RZ, [RZ] ;  /* 0x00000000fffff984 */ /* 0x000fe20000000800 */
[----:B------:R2:W-:Y:S06]  /*5840*/  MEMBAR.ALL.CTA ;  /* 0x0000000000007992 */ /* 0x0005ec0000008000 */
[----:B--2---:R-:W2:Y:S01]  /*5850*/  FENCE.VIEW.ASYNC.S ;  /* 0x00000000000073c6 */ /* 0x004ea20000000000 */
[----:B------:R-:W1:Y:S08]  /*5860*/  @!P1 LDC R14, c[0x0][0xb20] ;  /* 0x0002c800ff0e9b82 */ /* 0x000e700000000800 */
[----:B------:R-:W1:Y:S01]  /*5870*/  @!P1 LDC R9, c[0x0][0xb0c] ;  /* 0x0002c300ff099b82 */ /* 0x000e620000000800 */
[----:B--2---:R2:W-:Y:S01]  /*5880*/  SYNCS.ARRIVE.TRANS64.RED.A1T0 RZ, [R0+URZ], RZ ;  /* 0x000000ff00ff79a7 */ /* 0x0045e200081004ff */
[----:B----4-:R-:W-:Y:S04]  /*5890*/  LOP3.LUT P4, RZ, R18, 0x1, RZ, 0xc0, !PT ;  /* 0x0000000112ff7812 */ /* 0x010fe8000788c0ff */
[----:B------:R-:W-:Y:S09]  /*58a0*/  P2R R111, PR, RZ, 0x10 ;  /* 0x00000010ff6f7803 */ /* 0x000ff20000000000 */
[----:B------:R-:W-:Y:S02]  /*58b0*/  @P4 MOV R45, R16 ;  /* 0x00000010002d4202 */ /* 0x000fe40000000f00 */
[----:B------:R-:W-:Y:S01]  /*58c0*/  @P4 LOP3.LUT R44, R17, 0xffff, RZ, 0xc0, !PT ;  /* 0x0000ffff112c4812 */ /* 0x000fe200078ec0ff */
[----:B--23--:R-:W-:Y:S06]  /*58d0*/  @!P0 BRA `(.L_x_106) ;  /* 0x0000000000a48947 */ /* 0x00cfec0003800000 */
[----:B------:R-:W-:Y:S01]  /*58e0*/  IMAD.HI.U32 R0, R100, R39, RZ ;  /* 0x0000002764007227 */ /* 0x000fe200078e00ff */
[----:B------:R-:W-:Y:S02]  /*58f0*/  ISETP.NE.AND P0, PT, R38, 0x1, PT ;  /* 0x000000012600780c */ /* 0x000fe40003f05270 */
[----:B------:R-:W-:Y:S01]  /*5900*/  ISETP.NE.AND P2, PT, R40, 0x1, PT ;  /* 0x000000012800780c */ /* 0x000fe20003f45270 */
[----:B------:R-:W-:Y:S01]  /*5910*/  IMAD.HI.U32 R6, R101, R94, RZ ;  /* 0x0000005e65067227 */ /* 0x000fe200078e00ff */
[----:B------:R-:W-:Y:S02]  /*5920*/  SHF.R.U32.HI R0, RZ, R99, R0 ;  /* 0x00000063ff007219 */ /* 0x000fe40000011600 */
[----:B------:R-:W-:Y:S01]  /*5930*/  ISETP.NE.AND P3, PT, R42, 0x1, PT ;  /* 0x000000012a00780c */ /* 0x000fe20003f65270 */
[----:B------:R-:W-:Y:S01]  /*5940*/  IMAD.HI.U32 R8, R44, R39, RZ ;  /* 0x000000272c087227 */ /* 0x000fe200078e00ff */
[-C--:B------:R-:W-:Y:S02]  /*5950*/  SHF.R.U32.HI R6, RZ, R95.reuse, R6 ;  /* 0x0000005fff067219 */ /* 0x080fe40000011606 */
[----:B------:R-:W-:Y:S01]  /*5960*/  SEL R0, R100, R0, !P0 ;  /* 0x0000000064007207 */ /* 0x000fe20004000000 */
[----:B------:R-:W-:Y:S01]  /*5970*/  IMAD.HI.U32 R7, R45, R94, RZ ;  /* 0x0000005e2d077227 */ /* 0x000fe200078e00ff */
[----:B------:R-:W-:Y:S03]  /*5980*/  SEL R6, R101, R6, !P3 ;  /* 0x0000000665067207 */ /* 0x000fe60005800000 */
[-C--:B------:R-:W-:Y:S01]  /*5990*/  IMAD.HI.U32 R5, R0, R36.reuse, RZ ;  /* 0x0000002400057227 */ /* 0x080fe200078e00ff */
[----:B------:R-:W-:Y:S03]  /*59a0*/  SHF.R.U32.HI R7, RZ, R95, R7 ;  /* 0x0000005fff077219 */ /* 0x000fe60000011607 */
[----:B------:R-:W-:Y:S01]  /*59b0*/  IMAD.HI.U32 R2, R6, R36, RZ ;  /* 0x0000002406027227 */ /* 0x000fe200078e00ff */
[----:B------:R-:W-:Y:S02]  /*59c0*/  @P2 SHF.R.U32.HI R0, RZ, R37, R5 ;  /* 0x00000025ff002219 */ /* 0x000fe40000011605 */
[----:B------:R-:W-:Y:S02]  /*59d0*/  SHF.R.U32.HI R5, RZ, R99, R8 ;  /* 0x00000063ff057219 */ /* 0x000fe40000011608 */
[----:B------:R-:W-:Y:S01]  /*59e0*/  @P2 SHF.R.U32.HI R6, RZ, R37, R2 ;  /* 0x00000025ff062219 */ /* 0x000fe20000011602 */
[----:B------:R-:W-:Y:S01]  /*59f0*/  IMAD R0, R40, R0, RZ ;  /* 0x0000000028007224 */ /* 0x000fe200078e02ff */
[----:B------:R-:W-:Y:S02]  /*5a00*/  SEL R5, R44, R5, !P0 ;  /* 0x000000052c057207 */ /* 0x000fe40004000000 */
[----:B------:R-:W-:Y:S01]  /*5a10*/  SEL R2, R45, R7, !P3 ;  /* 0x000000072d027207 */ /* 0x000fe20005800000 */
[----:B------:R-:W-:Y:S01]  /*5a20*/  IMAD R7, R40, R6, RZ ;  /* 0x0000000628077224 */ /* 0x000fe200078e02ff */
[C---:B------:R-:W-:Y:S01]  /*5a30*/  ISETP.GE.AND P0, PT, R5.reuse, R0, PT ;  /* 0x000000000500720c */ /* 0x040fe20003f06270 */
[C---:B------:R-:W-:Y:S03]  /*5a40*/  IMAD.HI.U32 R0, R5.reuse, R36, RZ ;  /* 0x0000002405007227 */ /* 0x040fe600078e00ff */
[C---:B------:R-:W-:Y:S02]  /*5a50*/  ISETP.GE.OR P0, PT, R2.reuse, R7, P0 ;  /* 0x000000070200720c */ /* 0x040fe40000706670 */
[----:B------:R-:W-:Y:S04]  /*5a60*/  SHF.R.U32.HI R0, RZ, R37, R0 ;  /* 0x00000025ff007219 */ /* 0x000fe80000011600 */
[C---:B------:R-:W-:Y:S05]  /*5a70*/  SEL R8, R5.reuse, R0, !P2 ;  /* 0x0000000005087207 */ /* 0x040fea0005000000 */
        /* <DEDUP_REMOVED lines=14> */
[----:B------:R-:W-:Y:S07]  /*5b60*/  IMAD R44, R5, R38, R44 ;  /* 0x00000026052c7224 */ /* 0x000fee00078e022c */
.L_x_106:
[----:B-1----:R-:W-:Y:S01]  /*5b70*/  @!P1 ISETP.NE.AND P0, PT, R10, 0x1, PT ;  /* 0x000000010a00980c */ /* 0x002fe20003f05270 */
[----:B------:R-:W-:Y:S01]  /*5b80*/  @!P1 IMAD.HI.U32 R0, R45, R12, RZ ;  /* 0x0000000c2d009227 */ /* 0x000fe200078e00ff */
[----:B------:R-:W-:Y:S01]  /*5b90*/  @!P1 ISETP.NE.AND P2, PT, R9, 0x1, PT ;  /* 0x000000010900980c */ /* 0x000fe20003f45270 */
[----:B------:R-:W-:Y:S01]  /*5ba0*/  ULOP3.LUT UP0, URZ, UR53, 0x1b0, URZ, 0xc0, !UPT ;  /* 0x000001b035ff7892 */ /* 0x000fe2000f80c0ff */
[----:B------:R-:W-:Y:S01]  /*5bb0*/  R2UR UR5, R3 ;  /* 0x00000000030572ca */ /* 0x000fe200000e0000 */
[----:B------:R-:W-:Y:S01]  /*5bc0*/  @!P1 IMAD.HI.U32 R2, R44, R11, RZ ;  /* 0x0000000b2c029227 */ /* 0x000fe200078e00ff */
[----:B------:R-:W-:Y:S02]  /*5bd0*/  @!P1 SHF.R.U32.HI R0, RZ, R13, R0 ;  /* 0x0000000dff009219 */ /* 0x000fe40000011600 */
[----:B------:R-:W-:Y:S01]  /*5be0*/  R2UR UR4, R4 ;  /* 0x00000000040472ca */ /* 0x000fe200000e0000 */
[----:B------:R-:W-:Y:S01]  /*5bf0*/  VIADD R112, R112, 0x1 ;  /* 0x0000000170707836 */ /* 0x000fe20000000000 */
[----:B------:R-:W-:Y:S02]  /*5c00*/  @!P1 SHF.R.U32.HI R2, RZ, R14, R2 ;  /* 0x0000000eff029219 */ /* 0x000fe40000011602 */
[----:B------:R-:W-:Y:S02]  /*5c10*/  @!P1 SEL R3, R45, R0, !P2 ;  /* 0x000000002d039207 */ /* 0x000fe40005000000 */
[----:B------:R-:W-:Y:S02]  /*5c20*/  @!P1 SEL R2, R44, R2, !P0 ;  /* 0x000000022c029207 */ /* 0x000fe40004000000 */
[----:B------:R-:W-:Y:S01]  /*5c30*/  @P4 SHF.R.U32.HI R106, RZ, 0x10, R17 ;  /* 0x00000010ff6a4819 */ /* 0x000fe20000011611 */
[----:B------:R-:W-:Y:S02]  /*5c40*/  USHF.L.U32 UR42, UR5, 0x7, URZ ;  /* 0x00000007052a7899 */ /* 0x000fe400080006ff */
[----:B------:R-:W-:Y:S02]  /*5c50*/  @!P1 IMAD.IADD R0, R2, 0x1, -R3 ;  /* 0x0000000102009824 */ /* 0x000fe400078e0a03 */
[----:B------:R-:W-:Y:S01]  /*5c60*/  @!P1 IMAD.IADD R2, R3, 0x1, -R2 ;  /* 0x0000000103029824 */ /* 0x000fe200078e0a02 */
[----:B------:R-:W-:Y:S01]  /*5c70*/  USHF.L.U32 UR41, UR4, 0x6, URZ ;  /* 0x0000000604297899 */ /* 0x000fe200080006ff */
[----:B------:R-:W-:Y:S02]  /*5c80*/  @!P1 IMAD R45, R0, R9, R45 ;  /* 0x00000009002d9224 */ /* 0x000fe400078e022d */
[----:B------:R-:W-:Y:S01]  /*5c90*/  @!P1 IMAD R44, R2, R10, R44 ;  /* 0x0000000a022c9224 */ /* 0x000fe200078e022c */
[----:B------:R-:W-:Y:S08]  /*5ca0*/  BRA.U !UP0, `(.L_x_107) ;  /* 0x00000001087c7547 */ /* 0x000ff0000b800000 */
[----:B------:R-:W1:Y:S01]  /*5cb0*/  LDCU.64 UR8, c[0x4][0x80] ;  /* 0x01001000ff0877ac */ /* 0x000e620008000a00 */
[----:B------:R-:W-:Y:S01]  /*5cc0*/  MOV R2, 0x0 ;  /* 0x0000000000027802 */ /* 0x000fe20000000f00 */
[----:B------:R-:W-:Y:S02]  /*5cd0*/  HFMA2 R12, -RZ, RZ, 0, 5.9604644775390625e-08 ;  /* 0x00000001ff0c7431 */ /* 0x000fe400000001ff */
[----:B------:R-:W-:Y:S01]  /*5ce0*/  IMAD.MOV.U32 R8, RZ, RZ, 0x70 ;  /* 0x00000070ff087424 */ /* 0x000fe200078e00ff */
[----:B------:R2:W3:Y:S01]  /*5cf0*/  LDC.64 R14, c[0x4][R2] ;  /* 0x01000000020e7b82 */ /* 0x0004e20000000a00 */
[----:B------:R-:W4:Y:S01]  /*5d00*/  LDCU.64 UR6, c[0x4][0x88] ;  /* 0x01001100ff0677ac */ /* 0x000f220008000a00 */
[----:B------:R-:W-:Y:S01]  /*5d10*/  IMAD.MOV.U32 R13, RZ, RZ, RZ ;  /* 0x000000ffff0d7224 */ /* 0x000fe200078e00ff */
[----:B------:R-:W2:Y:S01]  /*5d20*/  LDCU.64 UR4, c[0x4][0x8] ;  /* 0x01000100ff0477ac */ /* 0x000ea20008000a00 */
[----:B-1----:R-:W-:Y:S01]  /*5d30*/  MOV R5, UR9 ;  /* 0x0000000900057c02 */ /* 0x002fe20008000f00 */
[----:B------:R-:W-:Y:S01]  /*5d40*/  IMAD.U32 R4, RZ, RZ, UR8 ;  /* 0x00000008ff047e24 */ /* 0x000fe2000f8e00ff */
[----:B----4-:R-:W-:Y:S01]  /*5d50*/  MOV R7, UR7 ;  /* 0x0000000700077c02 */ /* 0x010fe20008000f00 */
[----:B------:R-:W-:Y:S01]  /*5d60*/  IMAD.U32 R6, RZ, RZ, UR6 ;  /* 0x00000006ff067e24 */ /* 0x000fe2000f8e00ff */
[----:B--2---:R-:W-:Y:S01]  /*5d70*/  MOV R11, UR5 ;  /* 0x00000005000b7c02 */ /* 0x004fe20008000f00 */
[----:B------:R-:W-:Y:S02]  /*5d80*/  IMAD.U32 R10, RZ, RZ, UR4 ;  /* 0x00000004ff0a7e24 */ /* 0x000fe4000f8e00ff */
[----:B------:R-:W-:Y:S07]  /*5d90*/  LEPC R20, `(.L_x_108) ;  /* 0x000000001014794e */ /* 0x000fee0000000000 */
[----:B---3-5:R-:W-:Y:S05]  /*5da0*/  CALL.ABS.NOINC R14 ;  /* 0x000000000e007343 */ /* 0x028fea0003c00000 */
.L_x_108:
[----:B------:R-:W1:Y:S01]  /*5db0*/  LDCU.64 UR8, c[0x4][0x80] ;  /* 0x01001000ff0877ac */ /* 0x000e620008000a00 */
[----:B------:R-:W2:Y:S01]  /*5dc0*/  LDC.64 R2, c[0x4][R2] ;  /* 0x0100000002027b82 */ /* 0x000ea20000000a00 */
[----:B------:R-:W-:Y:S02]  /*5dd0*/  HFMA2 R12, -RZ, RZ, 0, 5.9604644775390625e-08 ;  /* 0x00000001ff0c7431 */ /* 0x000fe400000001ff */
[----:B------:R-:W-:Y:S02]  /*5de0*/  IMAD.MOV.U32 R8, RZ, RZ, 0x70 ;  /* 0x00000070ff087424 */ /* 0x000fe400078e00ff */
[----:B------:R-:W-:Y:S01]  /*5df0*/  IMAD.MOV.U32 R13, RZ, RZ, RZ ;  /* 0x000000ffff0d7224 */ /* 0x000fe200078e00ff */
[----:B------:R-:W3:Y:S01]  /*5e00*/  LDCU.64 UR6, c[0x4][0x88] ;  /* 0x01001100ff0677ac */ /* 0x000ee20008000a00 */
[----:B------:R-:W4:Y:S01]  /*5e10*/  LDCU.64 UR4, c[0x4][0x8] ;  /* 0x01000100ff0477ac */ /* 0x000f220008000a00 */
[----:B-1----:R-:W-:Y:S02]  /*5e20*/  MOV R4, UR8 ;  /* 0x0000000800047c02 */ /* 0x002fe40008000f00 */
[----:B------:R-:W-:Y:S02]  /*5e30*/  MOV R5, UR9 ;  /* 0x0000000900057c02 */ /* 0x000fe40008000f00 */
[----:B---3--:R-:W-:Y:S01]  /*5e40*/  MOV R7, UR7 ;  /* 0x0000000700077c02 */ /* 0x008fe20008000f00 */
[----:B------:R-:W-:Y:S01]  /*5e50*/  IMAD.U32 R6, RZ, RZ, UR6 ;  /* 0x00000006ff067e24 */ /* 0x000fe2000f8e00ff */
[----:B----4-:R-:W-:Y:S01]  /*5e60*/  MOV R11, UR5 ;  /* 0x00000005000b7c02 */ /* 0x010fe20008000f00 */
[----:B------:R-:W-:Y:S02]  /*5e70*/  IMAD.U32 R10, RZ, RZ, UR4 ;  /* 0x00000004ff0a7e24 */ /* 0x000fe4000f8e00ff */
[----:B------:R-:W-:Y:S07]  /*5e80*/  LEPC R20, `(.L_x_107) ;  /* 0x000000001014794e */ /* 0x000fee0000000000 */
[----:B--2---:R-:W-:Y:S05]  /*5e90*/  CALL.ABS.NOINC R2 ;  /* 0x0000000002007343 */ /* 0x004fea0003c00000 */
.L_x_107:
[----:B------:R-:W-:Y:S02]  /*5ea0*/  ISETP.NE.U32.AND P0, PT, RZ, UR38, PT ;  /* 0x00000026ff007c0c */ /* 0x000fe4000bf05070 */
[C---:B------:R-:W-:Y:S02]  /*5eb0*/  ISETP.NE.U32.AND P2, PT, R92.reuse, RZ, PT ;  /* 0x000000ff5c00720c */ /* 0x040fe40003f45070 */
[----:B------:R-:W-:Y:S02]  /*5ec0*/  ISETP.NE.U32.AND P4, PT, R92, RZ, PT ;  /* 0x000000ff5c00720c */ /* 0x000fe40003f85070 */
[----:B------:R-:W-:Y:S02]  /*5ed0*/  ISETP.NE.AND.EX P0, PT, RZ, UR39, PT, P0 ;  /* 0x00000027ff007c0c */ /* 0x000fe4000bf05300 */
[C---:B------:R-:W-:Y:S02]  /*5ee0*/  ISETP.NE.AND.EX P2, PT, R93.reuse, RZ, PT, P2 ;  /* 0x000000ff5d00720c */ /* 0x040fe40003f45320 */
[----:B------:R-:W-:Y:S02]  /*5ef0*/  ISETP.NE.AND.EX P4, PT, R93, RZ, P0, P4 ;  /* 0x000000ff5d00720c */ /* 0x000fe40000785340 */
[----:B------:R-:W-:Y:S02]  /*5f00*/  ISETP.NE.U32.AND P5, PT, R88, RZ, PT ;  /* 0x000000ff5800720c */ /* 0x000fe40003fa5070 */
[----:B------:R-:W-:Y:S02]  /*5f10*/  ISETP.NE.U32.AND P3, PT, RZ, UR38, PT ;  /* 0x00000026ff007c0c */ /* 0x000fe4000bf65070 */
[----:B------:R-:W-:Y:S02]  /*5f20*/  PLOP3.LUT P0, PT, PT, PT, PT, 0x8, 0x80 ;  /* 0x000000000080781c */ /* 0x000fe40003f0e170 */
[----:B------:R-:W-:Y:S02]  /*5f30*/  ISETP.NE.AND.EX P5, PT, R89, RZ, PT, P5 ;  /* 0x000000ff5900720c */ /* 0x000fe40003fa5350 */
[----:B------:R-:W-:Y:S03]  /*5f40*/  ISETP.NE.AND.EX P3, PT, RZ, UR39, PT, P3 ;  /* 0x00000027ff007c0c */ /* 0x000fe6000bf65330 */
[----:B------:R-:W-:Y:S01]  /*5f50*/  @!P4 PLOP3.LUT P0, PT, P2, PT, PT, 0x80, 0x8 ;  /* 0x000000000008c81c */ /* 0x000fe2000170f070 */
[----:B------:R-:W-:Y:S01]  /*5f60*/  @!UPT UIADD3 URZ, UPT, UPT, URZ, URZ, URZ ;  /* 0x000000fffffff290 */ /* 0x000fe2000fffe0ff */
[----:B------:R-:W-:Y:S11]  /*5f70*/  @!P2 BRA `(.L_x_109) ;  /* 0x00000000002ca947 */ /* 0x000ff60003800000 */
[----:B------:R-:W-:Y:S01]  /*5f80*/  ISETP.NE.U32.AND P1, PT, R90, RZ, PT ;  /* 0x000000ff5a00720c */ /* 0x000fe20003f25070 */
[----:B------:R-:W-:Y:S03]  /*5f90*/  IMAD.MOV.U32 R98, RZ, RZ, 0x1 ;  /* 0x00000001ff627424 */ /* 0x000fe600078e00ff */
[----:B------:R-:W-:Y:S11]  /*5fa0*/  ISETP.NE.AND.EX P1, PT, R91, RZ, PT, P1 ;  /* 0x000000ff5b00720c */ /* 0x000ff60003f25310 */
[----:B------:R-:W-:Y:S02]  /*5fb0*/  @!UPT UIADD3 URZ, UPT, UPT, URZ, URZ, URZ ;  /* 0x000000fffffff290 */ /* 0x000fe4000fffe0ff */
[----:B------:R-:W1:Y:S01]  /*5fc0*/  @P1 LDC.64 R2, c[0x0][0x888] ;  /* 0x00022200ff021b82 */ /* 0x000e620000000a00 */
[----:B------:R-:W-:Y:S04]  /*5fd0*/  @P1 IMAD R0, R92, UR36, RZ ;  /* 0x000000245c001c24 */ /* 0x000fe8000f8e02ff */
[----:B-1----:R-:W-:Y:S04]  /*5fe0*/  @P1 IMAD.WIDE R2, R0, 0x4, R2 ;  /* 0x0000000400021825 */ /* 0x002fe800078e0202 */
[----:B------:R-:W-:Y:S01]  /*5ff0*/  HFMA2 R0, -RZ, RZ, 0, 5.9604644775390625e-08 ;  /* 0x00000001ff007431 */ /* 0x000fe200000001ff */
[----:B-----5:R1:W5:Y:S04]  /*6000*/  @P1 LDG.E R48, desc[UR48][R2.64] ;  /* 0x0000003002301981 */ /* 0x020368000c1e1900 */
[----:B------:R-:W-:Y:S01]  /*6010*/  @!P1 PRMT R98, R0, 0x7610, R98 ;  /* 0x0000761000629816 */ /* 0x000fe20000000062 */
[----:B-1----:R-:W2:Y:S06]  /*6020*/  @!P1 LDC R48, c[0x0][0x880] ;  /* 0x00022000ff309b82 */ /* 0x002eac0000000800 */
.L_x_109:
[----:B------:R-:W-:Y:S05]  /*6030*/  @!P5 BRA `(.L_x_110) ;  /* 0x000000000020d947 */ /* 0x000fea0003800000 */
[----:B------:R-:W-:Y:S04]  /*6040*/  ISETP.NE.U32.AND P1, PT, R86, RZ, PT ;  /* 0x000000ff5600720c */ /* 0x000fe80003f25070 */
[----:B------:R-:W-:Y:S11]  /*6050*/  ISETP.NE.AND.EX P1, PT, R87, RZ, PT, P1 ;  /* 0x000000ff5700720c */ /* 0x000ff60003f25310 */
[----:B------:R-:W-:Y:S02]  /*6060*/  @!UPT UIADD3 URZ, UPT, UPT, URZ, URZ, URZ ;  /* 0x000000fffffff290 */ /* 0x000fe4000fffe0ff */
[----:B------:R-:W1:Y:S01]  /*6070*/  @P1 LDC.64 R2, c[0x0][0x8a8] ;  /* 0x00022a00ff021b82 */ /* 0x000e620000000a00 */
[----:B------:R-:W-:Y:S04]  /*6080*/  @P1 IMAD R0, R88, UR36, RZ ;  /* 0x0000002458001c24 */ /* 0x000fe8000f8e02ff */
[----:B-1----:R-:W-:Y:S05]  /*6090*/  @P1 IMAD.WIDE R2, R0, 0x4, R2 ;  /* 0x0000000400021825 */ /* 0x002fea00078e0202 */
[----:B-----5:R1:W5:Y:S02]  /*60a0*/  @P1 LDG.E R47, desc[UR48][R2.64] ;  /* 0x00000030022f1981 */ /* 0x020364000c1e1900 */
[----:B-1----:R-:W3:Y:S02]  /*60b0*/  @!P1 LDC R47, c[0x0][0x8a0] ;  /* 0x00022800ff2f9b82 */ /* 0x002ee40000000800 */
.L_x_110:
[----:B--2--5:R-:W-:Y:S01]  /*60c0*/  FSETP.NEU.AND P1, PT, R48, RZ, PT ;  /* 0x000000ff3000720b */ /* 0x024fe20003f2d000 */
[----:B------:R-:W1:Y:S01]  /*60d0*/  LDCU UR4, c[0x0][0x8c8] ;  /* 0x00011900ff0477ac */ /* 0x000e620008000800 */
[----:B------:R-:W-:Y:S01]  /*60e0*/  SEL R7, RZ, 0xffffffff, P3 ;  /* 0xffffffffff077807 */ /* 0x000fe20001800000 */
[----:B------:R-:W-:Y:S01]  /*60f0*/  IMAD.U32 R6, RZ, RZ, UR57 ;  /* 0x00000039ff067e24 */ /* 0x000fe2000f8e00ff */
[----:B------:R-:W-:Y:S01]  /*6100*/  @!P4 LOP3.LUT P3, RZ, R98, 0xff, RZ, 0xc0, !PT ;  /* 0x000000ff62ffc812 */ /* 0x000fe2000786c0ff */
[----:B------:R-:W-:Y:S01]  /*6110*/  UISETP.NE.U32.AND UP0, UPT, UR44, URZ, UPT ;  /* 0x000000ff2c00728c */ /* 0x000fe2000bf05070 */
[----:B------:R-:W-:Y:S01]  /*6120*/  @!P4 SEL R0, RZ, 0xffffffff, P1 ;  /* 0xffffffffff00c807 */ /* 0x000fe20000800000 */
[----:B------:R-:W-:Y:S01]  /*6130*/  ULOP3.LUT UR5, UR52, 0x1, URZ, 0x3c, !UPT ;  /* 0x0000000134057892 */ /* 0x000fe2000f8e3cff */
[----:B------:R-:W-:Y:S01]  /*6140*/  LEA R6, R6, UR47, 0x3 ;  /* 0x0000002f06067c11 */ /* 0x000fe2000f8e18ff */
[----:B------:R-:W-:Y:S01]  /*6150*/  UISETP.NE.AND.EX UP0, UPT, UR45, URZ, UPT, UP0 ;  /* 0x000000ff2d00728c */ /* 0x000fe2000bf05300 */
[----:B------:R-:W-:Y:S03]  /*6160*/  @P0 SEL R0, R7, R0, !P3 ;  /* 0x0000000007000207 */ /* 0x000fe60005800000 */
[----:B------:R-:W-:Y:S01]  /*6170*/  IMAD.U32 R60, RZ, RZ, UR5 ;  /* 0x00000005ff3c7e24 */ /* 0x000fe2000f8e00ff */
[----:B------:R-:W-:Y:S04]  /*6180*/  @!P4 LOP3.LUT R0, R0, 0x1, RZ, 0xc0, !PT ;  /* 0x000000010000c812 */ /* 0x000fe800078ec0ff */
[----:B------:R-:W-:Y:S01]  /*6190*/  ISETP.NE.U32.OR P5, PT, R0, 0x1, P4 ;  /* 0x000000010000780c */ /* 0x000fe200027a5470 */
[----:B-1----:R-:W-:Y:S03]  /*61a0*/  IMAD.U32 R2, RZ, RZ, UR4 ;  /* 0x00000004ff027e24 */ /* 0x002fe6000f8e00ff */
[----:B------:R-:W-:Y:S09]  /*61b0*/  P2R R113, PR, RZ, 0x20 ;  /* 0x00000020ff717803 */ /* 0x000ff20000000000 */
[----:B------:R-:W-:Y:S01]  /*61c0*/  @P5 SHF.L.U32 R8, R60, 0x1f, RZ ;  /* 0x0000001f3c085819 */ /* 0x000fe200000006ff */
[----:B------:R-:W-:Y:S06]  /*61d0*/  BRA.U !UP0, `(.L_x_111) ;  /* 0x00000001084c7547 */ /* 0x000fec000b800000 */
[----:B------:R-:W-:Y:S01]  /*61e0*/  ISETP.LE.AND P0, PT, R43, UR41, PT ;  /* 0x000000292b007c0c */ /* 0x000fe2000bf03270 */
[----:B------:R-:W-:Y:S05]  /*61f0*/  VIADD R0, R46, UR42 ;  /* 0x0000002a2e007c36 */ /* 0x000fea0008000000 */
[----:B------:R-:W-:Y:S01]  /*6200*/  ISETP.GE.OR P0, PT, R0, UR37, P0 ;  /* 0x0000002500007c0c */ /* 0x000fe20008706670 */
[----:B------:R-:W-:Y:S11]  /*6210*/  IMAD.U32 R0, RZ, RZ, UR42 ;  /* 0x0000002aff007e24 */ /* 0x000ff6000f8e00ff */
[----:B------:R-:W-:Y:S01]  /*6220*/  @!UPT UIADD3 URZ, UPT, UPT, URZ, URZ, URZ ;  /* 0x000000fffffff290 */ /* 0x000fe2000fffe0ff */
[----:B------:R-:W-:Y:S01]  /*6230*/  @!P0 IADD3 R2, P3, PT, R46, UR42, RZ ;  /* 0x0000002a2e028c10 */ /* 0x000fe2000ff7e0ff */
[----:B------:R-:W1:Y:S01]  /*6240*/  @!P0 LDC.64 R4, c[0x0][0x8d0] ;  /* 0x00023400ff048b82 */ /* 0x000e620000000a00 */
[----:B------:R-:W-:Y:S02]  /*6250*/  VOTEU.ALL UP0, P0 ;  /* 0x0000000000ff7886 */ /* 0x000fe40000000000 */
[----:B------:R-:W-:Y:S03]  /*6260*/  @!P0 LEA.HI.X.SX32 R3, R0, RZ, 0x1, P3 ;  /* 0x000000ff00038211 */ /* 0x000fe600018f0eff */
[----:B------:R-:W-:Y:S06]  /*6270*/  @!UP0 USHF.R.S32.HI UR4, URZ, 0x1f, UR36 ;  /* 0x0000001fff048899 */ /* 0x000fec0008011424 */
[C---:B-1----:R-:W-:Y:S02]  /*6280*/  @!P0 IMAD R0, R4.reuse, UR4, RZ ;  /* 0x0000000404008c24 */ /* 0x042fe4000f8e02ff */
[----:B------:R-:W-:Y:S04]  /*6290*/  @!P0 IMAD.WIDE.U32 R2, R4, UR36, R2 ;  /* 0x0000002404028c25 */ /* 0x000fe8000f8e0002 */
[----:B------:R-:W-:Y:S01]  /*62a0*/  @!P0 IMAD R0, R5, UR36, R0 ;  /* 0x0000002405008c24 */ /* 0x000fe2000f8e0200 */
[C---:B------:R-:W-:Y:S04]  /*62b0*/  @!P0 LEA R4, P3, R2.reuse, UR44, 0x1 ;  /* 0x0000002c02048c11 */ /* 0x040fe8000f8608ff */
[----:B------:R-:W-:Y:S04]  /*62c0*/  @!P0 IADD3 R0, PT, PT, R3, R0, RZ ;  /* 0x0000000003008210 */ /* 0x000fe80007ffe0ff */
[----:B------:R-:W-:Y:S01]  /*62d0*/  @!P0 LEA.HI.X R5, R2, UR45, R0, 0x1, P3 ;  /* 0x0000002d02058c11 */ /* 0x000fe200098f0c00 */
[----:B------:R-:W-:Y:S04]  /*62e0*/  IMAD.MOV.U32 R2, RZ, RZ, RZ ;  /* 0x000000ffff027224 */ /* 0x000fe800078e00ff */
[----:B------:R-:W2:Y:S02]  /*62f0*/  @!P0 LDG.E.U16 R4, desc[UR48][R4.64] ;  /* 0x0000003004048981 */ /* 0x000ea4000c1e1500 */
[----:B--2---:R-:W-:Y:S07]  /*6300*/  @!P0 SHF.L.U32 R2, R4, 0x10, RZ ;  /* 0x0000001004028819 */ /* 0x004fee00000006ff */
.L_x_111:
[----:B------:R-:W1:Y:S01]  /*6310*/  @P5 SYNCS.PHASECHK.TRANS64.TRYWAIT P3, [R6+URZ+0xa0], R8 ;  /* 0x0000a008060055a7 */ /* 0x000e6200080611ff */
[----:B------:R-:W-:Y:S01]  /*6320*/  IMAD.U32 R69, RZ, RZ, UR57 ;  /* 0x00000039ff457e24 */ /* 0x000fe2000f8e00ff */
[----:B------:R-:W-:Y:S01]  /*6330*/  LEA R115, R85, UR47, 0x3 ;  /* 0x0000002f55737c11 */ /* 0x000fe2000f8e18ff */
[----:B------:R-:W-:Y:S01]  /*6340*/  IMAD.SHL.U32 R117, R105, 0x10, RZ ;  /* 0x0000001069757824 */ /* 0x000fe200078e00ff */
[----:B------:R-:W-:Y:S01]  /*6350*/  SHF.L.U32 R0, R108, 0x1f, RZ ;  /* 0x0000001f6c007819 */ /* 0x000fe200000006ff */
[----:B------:R-:W-:Y:S01]  /*6360*/  IMAD.SHL.U32 R69, R69, 0x2000, RZ ;  /* 0x0000200045457824 */ /* 0x000fe200078e00ff */
[----:B------:R-:W-:Y:S01]  /*6370*/  LOP3.LUT P4, R114, R98, 0xff, RZ, 0xc0, !PT ;  /* 0x000000ff62727812 */ /* 0x000fe2000788c0ff */
[----:B------:R-:W-:Y:S01]  /*6380*/  IMAD.SHL.U32 R116, R104, 0x10, RZ ;  /* 0x0000001068747824 */ /* 0x000fe200078e00ff */
[----:B------:R-:W-:Y:S01]  /*6390*/  SEL R3, RZ, 0xffffffff, P1 ;  /* 0xffffffffff037807 */ /* 0x000fe20000800000 */
[----:B------:R-:W-:Y:S01]  /*63a0*/  IMAD.IADD R68, R110, 0x1, R69 ;  /* 0x000000016e447824 */ /* 0x000fe200078e0245 */
[----:B------:R-:W-:Y:S01]  /*63b0*/  BSSY B1, `(.L_x_112) ;  /* 0x0000030000017945 */ /* 0x000fe20003800000 */
[----:B------:R-:W-:Y:S01]  /*63c0*/  IMAD.MOV.U32 R71, RZ, RZ, 0x1 ;  /* 0x00000001ff477424 */ /* 0x000fe200078e00ff */
[----:B------:R-:W-:Y:S01]  /*63d0*/  @P2 SEL R3, R7, R3, !P4 ;  /* 0x0000000307032207 */ /* 0x000fe20006000000 */
[C---:B------:R-:W-:Y:S01]  /*63e0*/  IMAD.IADD R63, R68.reuse, 0x1, R117 ;  /* 0x00000001443f7824 */ /* 0x040fe200078e0275 */
[----:B------:R-:W-:Y:S01]  /*63f0*/  CS2R R82, SRZ ;  /* 0x0000000000527805 */ /* 0x000fe2000001ff00 */
[----:B------:R-:W-:Y:S01]  /*6400*/  IMAD R51, R85, 0x40, R84 ;  /* 0x0000004055337824 */ /* 0x000fe200078e0254 */
[----:B------:R2:W4:Y:S01]  /*6410*/  SYNCS.PHASECHK.TRANS64.TRYWAIT P0, [R115+URZ+0x100], R0 ;  /* 0x00010000730075a7 */ /* 0x00052200080011ff */
[----:B------:R-:W-:Y:S01]  /*6420*/  LOP3.LUT R3, R3, 0x1, RZ, 0xc0, !PT ;  /* 0x0000000103037812 */ /* 0x000fe200078ec0ff */
[----:B------:R-:W-:Y:S01]  /*6430*/  IMAD.U32 R70, RZ, RZ, UR57 ;  /* 0x00000039ff467e24 */ /* 0x000fe2000f8e00ff */
[----:B------:R-:W-:Y:S02]  /*6440*/  CS2R R80, SRZ ;  /* 0x0000000000507805 */ /* 0x000fe4000001ff00 */
[----:B------:R-:W-:Y:S02]  /*6450*/  CS2R R74, SRZ ;  /* 0x00000000004a7805 */ /* 0x000fe4000001ff00 */
[----:B------:R-:W-:Y:S02]  /*6460*/  ISETP.NE.U32.AND P1, PT, R3, 0x1, PT ;  /* 0x000000010300780c */ /* 0x000fe40003f25070 */
[----:B------:R-:W-:Y:S02]  /*6470*/  CS2R R72, SRZ ;  /* 0x0000000000487805 */ /* 0x000fe4000001ff00 */
[----:B------:R-:W-:Y:S02]  /*6480*/  CS2R R66, SRZ ;  /* 0x0000000000427805 */ /* 0x000fe4000001ff00 */
[----:B------:R-:W-:Y:S02]  /*6490*/  CS2R R64, SRZ ;  /* 0x0000000000407805 */ /* 0x000fe4000001ff00 */
[----:B------:R-:W-:Y:S01]  /*64a0*/  P2R R76, PR, RZ, 0x2 ;  /* 0x00000002ff4c7803 */ /* 0x000fe20000000000 */
[----:B------:R-:W-:Y:S01]  /*64b0*/  IMAD.IADD R62, R68, 0x1, R116 ;  /* 0x00000001443e7824 */ /* 0x000fe200078e0274 */
[----:B------:R-:W-:Y:S02]  /*64c0*/  CS2R R58, SRZ ;  /* 0x00000000003a7805 */ /* 0x000fe4000001ff00 */
[----:B------:R-:W-:Y:S01]  /*64d0*/  CS2R R56, SRZ ;  /* 0x0000000000387805 */ /* 0x000fe2000001ff00 */
[----:B------:R-:W-:Y:S01]  /*64e0*/  IMAD.IADD R61, R109, 0x1, R63 ;  /* 0x000000016d3d7824 */ /* 0x000fe200078e023f */
[----:B-1----:R-:W-:Y:S01]  /*64f0*/  @P5 SEL R71, RZ, 0x1, !P3 ;  /* 0x00000001ff475807 */ /* 0x002fe20005800000 */
[----:B--2---:R-:W-:Y:S06]  /*6500*/  @!P5 BRA `(.L_x_113) ;  /* 0x000000000068d947 */ /* 0x004fec0003800000 */
[----:B------:R-:W-:Y:S01]  /*6510*/  ISETP.NE.AND P1, PT, R71, RZ, PT ;  /* 0x000000ff4700720c */ /* 0x000fe20003f25270 */
[----:B------:R-:W-:Y:S01]  /*6520*/  BSSY B0, `(.L_x_114) ;  /* 0x000000d000007945 */ /* 0x000fe20003800000 */
[----:B------:R-:W-:Y:S02]  /*6530*/  CS2R R58, SRZ ;  /* 0x00000000003a7805 */ /* 0x000fe4000001ff00 */
[----:B------:R-:W-:Y:S02]  /*6540*/  CS2R R56, SRZ ;  /* 0x0000000000387805 */ /* 0x000fe4000001ff00 */
[----:B------:R-:W-:Y:S02]  /*6550*/  CS2R R66, SRZ ;  /* 0x0000000000427805 */ /* 0x000fe4000001ff00 */
[----:B------:R-:W-:Y:S02]  /*6560*/  CS2R R64, SRZ ;  /* 0x0000000000407805 */ /* 0x000fe4000001ff00 */
[----:B------:R-:W-:Y:S02]  /*6570*/  CS2R R74, SRZ ;  /* 0x00000000004a7805 */ /* 0x000fe4000001ff00 */
[----:B------:R-:W-:Y:S02]  /*6580*/  CS2R R72, SRZ ;  /* 0x0000000000487805 */ /* 0x000fe4000001ff00 */
[----:B------:R-:W-:Y:S02]  /*6590*/  CS2R R82, SRZ ;  /* 0x0000000000527805 */ /* 0x000fe4000001ff00 */
[----:B------:R-:W-:Y:S01]  /*65a0*/  CS2R R80, SRZ ;  /* 0x0000000000507805 */ /* 0x000fe2000001ff00 */
[----:B------:R-:W-:Y:S06]  /*65b0*/  @P1 BRA `(.L_x_115) ;  /* 0x00000000000c1947 */ /* 0x000fec0003800000 */
[----:B------:R-:W-:Y:S04]  /*65c0*/  SHF.L.U32 R3, R60, 0x1f, RZ ;  /* 0x0000001f3c037819 */ /* 0x000fe800000006ff */
[----:B------:R-:W1:Y:S02]  /*65d0*/  SYNCS.PHASECHK.TRANS64.TRYWAIT P1, [R6+URZ+0xa0], R3 ;  /* 0x0000a003060075a7 */ /* 0x000e6400080211ff */
[----:B-1----:R-:W-:Y:S05]  /*65e0*/  @!P1 BRA `(.L_x_116) ;  /* 0x00000028002c9947 */ /* 0x002fea0003800000 */
.L_x_115:
[----:B------:R-:W-:Y:S05]  /*65f0*/  BSYNC B0 ;  /* 0x0000000000007941 */ /* 0x000fea0003800000 */
.L_x_114:
[----:B------:R-:W-:Y:S01]  /*6600*/  ISETP.NE.AND P1, PT, R76, RZ, PT ;  /* 0x000000ff4c00720c */ /* 0x000fe20003f25270 */
[----:B------:R-:W-:Y:S04]  /*6610*/  UIADD3 UR5, UPT, UPT, UR57, 0x1, URZ ;  /* 0x0000000139057890 */ /* 0x000fe8000fffe0ff */
[----:B------:R-:W-:Y:S04]  /*6620*/  UISETP.NE.AND UP0, UPT, UR5, 0x3, UPT ;  /* 0x000000030500788c */ /* 0x000fe8000bf05270 */
[----:B------:R-:W-:Y:S02]  /*6630*/  USEL UR4, URZ, 0x1, UP0 ;  /* 0x00000001ff047887 */ /* 0x000fe40008000000 */
[----:B------:R-:W-:Y:S02]  /*6640*/  USEL UR5, UR5, URZ, UP0 ;  /* 0x000000ff05057287 */ /* 0x000fe40008000000 */
[----:B------:R2:W1:Y:S02]  /*6650*/  @P1 LDS.128 R56, [R68] ;  /* 0x0000000044381984 */ /* 0x0004640000000c00 */
[----:B------:R-:W-:Y:S02]  /*6660*/  LOP3.LUT R60, R60, UR4, RZ, 0x3c, !PT ;  /* 0x000000043c3c7c12 */ /* 0x000fe4000f8e3cff */
[----:B------:R2:W1:Y:S01]  /*6670*/  @P1 LDS.128 R64, [R63+0x10] ;  /* 0x000010003f401984 */ /* 0x0004620000000c00 */
[----:B------:R-:W-:Y:S03]  /*6680*/  IMAD.U32 R70, RZ, RZ, UR5 ;  /* 0x00000005ff467e24 */ /* 0x000fe6000f8e00ff */
[----:B------:R2:W1:Y:S04]  /*6690*/  @P1 LDS.128 R72, [R62+0x20] ;  /* 0x000020003e481984 */ /* 0x0004680000000c00 */
[----:B------:R2:W1:Y:S02]  /*66a0*/  @P1 LDS.128 R80, [R61+0x10] ;  /* 0x000010003d501984 */ /* 0x0004640000000c00 */
.L_x_113:
[----:B------:R-:W-:Y:S05]  /*66b0*/  BSYNC B1 ;  /* 0x0000000000017941 */ /* 0x000fea0003800000 */
.L_x_112:
[----:B-1----:R-:W-:Y:S04]  /*66c0*/  SHF.R.U32.HI R3, RZ, 0x15, R51 ;  /* 0x00000015ff037819 */ /* 0x002fe80000011633 */
[----:B------:R-:W-:Y:S01]  /*66d0*/  LOP3.LUT P1, RZ, R3, 0x3, R102, 0x48, !PT ;  /* 0x0000000303ff7812 */ /* 0x000fe20007824866 */
[----:B------:R-:W-:Y:S01]  /*66e0*/  @!UPT UIADD3 URZ, UPT, UPT, URZ, URZ, URZ ;  /* 0x000000fffffff290 */ /* 0x000fe2000fffe0ff */
[----:B----4-:R-:W-:Y:S11]  /*66f0*/  @P0 BRA `(.L_x_117) ;  /* 0x0000000000080947 */ /* 0x010ff60003800000 */
[----:B------:R-:W1:Y:S02]  /*6700*/  SYNCS.PHASECHK.TRANS64.TRYWAIT P0, [R115+URZ+0x100], R0 ;  /* 0x00010000730075a7 */ /* 0x000e6400080011ff */
[----:B-1----:R-:W-:Y:S05]  /*6710*/  @!P0 BRA `(.L_x_118) ;  /* 0x0000002400f48947 */ /* 0x002fea0003800000 */
.L_x_117:
[----:B------:R-:W-:Y:S05]  /*6720*/  @!P1 BRA `(.L_x_119) ;  /* 0x0000000000409947 */ /* 0x000fea0003800000 */
[----:B------:R-:W4:Y:S01]  /*6730*/  LDCU.64 UR8, c[0x4][0x70] ;  /* 0x01000e00ff0877ac */ /* 0x000f220008000a00 */
[----:B------:R-:W-:Y:S01]  /*6740*/  MOV R15, 0x0 ;  /* 0x00000000000f7802 */ /* 0x000fe20000000f00 */
[----:B------:R-:W-:Y:S02]  /*6750*/  HFMA2 R12, -RZ, RZ, 0, 5.9604644775390625e-08 ;  /* 0x00000001ff0c7431 */ /* 0x000fe400000001ff */
[----:B------:R-:W-:Y:S02]  /*6760*/  IMAD.MOV.U32 R8, RZ, RZ, 0x192 ;  /* 0x00000192ff087424 */ /* 0x000fe400078e00ff */
[----:B------:R-:W-:Y:S01]  /*6770*/  IMAD.MOV.U32 R13, RZ, RZ, RZ ;  /* 0x000000ffff0d7224 */ /* 0x000fe200078e00ff */
[----:B------:R-:W5:Y:S01]  /*6780*/  LDCU.64 UR6, c[0x4][0x78] ;  /* 0x01000f00ff0677ac */ /* 0x000f620008000a00 */
[----:B------:R-:W1:Y:S01]  /*6790*/  LDC.64 R14, c[0x4][R15] ;  /* 0x010000000f0e7b82 */ /* 0x000e620000000a00 */
[----:B------:R-:W2:Y:S01]  /*67a0*/  LDCU.64 UR4, c[0x4][0x10] ;  /* 0x01000200ff0477ac */ /* 0x000ea20008000a00 */
[----:B----4-:R-:W-:Y:S01]  /*67b0*/  MOV R5, UR9 ;  /* 0x0000000900057c02 */ /* 0x010fe20008000f00 */
[----:B------:R-:W-:Y:S01]  /*67c0*/  IMAD.U32 R4, RZ, RZ, UR8 ;  /* 0x00000008ff047e24 */ /* 0x000fe2000f8e00ff */
[----:B-----5:R-:W-:Y:S01]  /*67d0*/  MOV R7, UR7 ;  /* 0x0000000700077c02 */ /* 0x020fe20008000f00 */
[----:B------:R-:W-:Y:S01]  /*67e0*/  IMAD.U32 R6, RZ, RZ, UR6 ;  /* 0x00000006ff067e24 */ /* 0x000fe2000f8e00ff */
[----:B--2---:R-:W-:Y:S01]  /*67f0*/  MOV R11, UR5 ;  /* 0x00000005000b7c02 */ /* 0x004fe20008000f00 */
[----:B------:R-:W-:Y:S02]  /*6800*/  IMAD.U32 R10, RZ, RZ, UR4 ;  /* 0x00000004ff0a7e24 */ /* 0x000fe4000f8e00ff */
[----:B------:R-:W-:Y:S07]  /*6810*/  LEPC R20, `(.L_x_119) ;  /* 0x000000001014794e */ /* 0x000fee0000000000 */
[----:B-1-3--:R-:W-:Y:S05]  /*6820*/  CALL.ABS.NOINC R14 ;  /* 0x000000000e007343 */ /* 0x00afea0003c00000 */
.L_x_119:
[C---:B------:R-:W-:Y:S01]  /*6830*/  SHF.L.U32 R49, R56.reuse, 0x10, RZ ;  /* 0x0000001038317819 */ /* 0x040fe200000006ff */
[----:B------:R-:W-:Y:S05]  /*6840*/  WARPSYNC.ALL ;  /* 0x0000000000007948 */ /* 0x000fea0003800000 */
[----:B------:R-:W-:Y:S01]  /*6850*/  R2UR UR4, R51 ;  /* 0x00000000330472ca */ /* 0x000fe200000e0000 */
[----:B------:R-:W-:Y:S01]  /*6860*/  BSSY.RECONVERGENT B0, `(.L_x_120) ;  /* 0x0000085000007945 */ /* 0x000fe20003800200 */
[----:B------:R-:W-:Y:S02]  /*6870*/  LOP3.LUT R50, R56, 0xffff0000, RZ, 0xc0, !PT ;  /* 0xffff000038327812 */ /* 0x000fe400078ec0ff */
[----:B------:R-:W-:Y:S09]  /*6880*/  ISETP.NE.AND P0, PT, R103, RZ, PT ;  /* 0x000000ff6700720c */ /* 0x000ff20003f05270 */
[----:B------:R-:W1:Y:S02]  /*6890*/  LDTM.x32 R4, tmem[UR4] ;  /* 0x00000004000479ee */ /* 0x000e6400082c0000 */
[C-C-:B-1-3--:R-:W-:Y:S01]  /*68a0*/  FFMA R0, R47.reuse, R4, R2.reuse ;  /* 0x000000042f007223 */ /* 0x14afe20000000002 */
[C-C-:B------:R-:W-:Y:S01]  /*68b0*/  FFMA R3, R47.reuse, R5, R2.reuse ;  /* 0x000000052f037223 */ /* 0x140fe20000000002 */
        /* <DEDUP_REMOVED lines=26> */
[--C-:B------:R-:W-:Y:S01]  /*6a60*/  FFMA R28, R47, R32, R2.reuse ;  /* 0x000000202f1c7223 */ /* 0x100fe20000000002 */
[----:B------:R-:W-:Y:S01]  /*6a70*/  SHF.L.U32 R32, R57, 0x10, RZ ;  /* 0x0000001039207819 */ /* 0x000fe200000006ff */
[--C-:B------:R-:W-:Y:S01]  /*6a80*/  FFMA R29, R47, R33, R2.reuse ;  /* 0x000000212f1d7223 */ /* 0x100fe20000000002 */
[----:B------:R-:W-:Y:S01]  /*6a90*/  LOP3.LUT R33, R57, 0xffff0000, RZ, 0xc0, !PT ;  /* 0xffff000039217812 */ /* 0x000fe200078ec0ff */
[C-C-:B------:R-:W-:Y:S01]  /*6aa0*/  FFMA R34, R47.reuse, R34, R2.reuse ;  /* 0x000000222f227223 */ /* 0x140fe20000000002 */
[----:B------:R-:W-:Y:S01]  /*6ab0*/  FFMA R35, R47, R35, R2 ;  /* 0x000000232f237223 */ /* 0x000fe20000000002 */
[----:B------:R-:W-:Y:S01]  /*6ac0*/  FFMA R0, R48, R49, R0 ;  /* 0x0000003130007223 */ /* 0x000fe20000000000 */
[----:B------:R-:W-:Y:S01]  /*6ad0*/  SHF.L.U32 R49, R58, 0x10, RZ ;  /* 0x000000103a317819 */ /* 0x000fe200000006ff */
[C---:B------:R-:W-:Y:S01]  /*6ae0*/  FFMA R3, R48.reuse, R50, R3 ;  /* 0x0000003230037223 */ /* 0x040fe20000000003 */
[----:B------:R-:W-:Y:S01]  /*6af0*/  FFMA R6, R48, R32, R6 ;  /* 0x0000002030067223 */ /* 0x000fe20000000006 */
[----:B------:R-:W-:Y:S01]  /*6b00*/  LOP3.LUT R32, R58, 0xffff0000, RZ, 0xc0, !PT ;  /* 0xffff00003a207812 */ /* 0x000fe200078ec0ff */
[C---:B------:R-:W-:Y:S01]  /*6b10*/  FFMA R7, R48.reuse, R33, R7 ;  /* 0x0000002130077223 */ /* 0x040fe20000000007 */
[C---:B------:R-:W-:Y:S01]  /*6b20*/  FFMA R4, R48.reuse, R49, R4 ;  /* 0x0000003130047223 */ /* 0x040fe20000000004 */
[----:B------:R-:W-:Y:S02]  /*6b30*/  F2FP.BF16.F32.PACK_AB R52, R3, R0 ;  /* 0x000000000334723e */ /* 0x000fe400000010ff */
[C---:B------:R-:W-:Y:S01]  /*6b40*/  SHF.L.U32 R0, R59.reuse, 0x10, RZ ;  /* 0x000000103b007819 */ /* 0x040fe200000006ff */
[C---:B------:R-:W-:Y:S01]  /*6b50*/  FFMA R5, R48.reuse, R32, R5 ;  /* 0x0000002030057223 */ /* 0x040fe20000000005 */
[----:B------:R-:W-:Y:S02]  /*6b60*/  LOP3.LUT R3, R59, 0xffff0000, RZ, 0xc0, !PT ;  /* 0xffff00003b037812 */ /* 0x000fe400078ec0ff */
[----:B------:R-:W-:Y:S01]  /*6b70*/  F2FP.BF16.F32.PACK_AB R53, R7, R6 ;  /* 0x000000060735723e */ /* 0x000fe200000010ff */
[----:B------:R-:W-:Y:S01]  /*6b80*/  FFMA R10, R48, R0, R10 ;  /* 0x00000000300a7223 */ /* 0x000fe2000000000a */
[----:B------:R-:W-:Y:S01]  /*6b90*/  SHF.L.U32 R0, R64, 0x10, RZ ;  /* 0x0000001040007819 */ /* 0x000fe200000006ff */
[----:B------:R-:W-:Y:S01]  /*6ba0*/  FFMA R11, R48, R3, R11 ;  /* 0x00000003300b7223 */ /* 0x000fe2000000000b */
[----:B------:R-:W-:Y:S02]  /*6bb0*/  F2FP.BF16.F32.PACK_AB R54, R5, R4 ;  /* 0x000000040536723e */ /* 0x000fe400000010ff */
[----:B------:R-:W-:Y:S01]  /*6bc0*/  LOP3.LUT R3, R64, 0xffff0000, RZ, 0xc0, !PT ;  /* 0xffff000040037812 */ /* 0x000fe200078ec0ff */
[C---:B------:R-:W-:Y:S01]  /*6bd0*/  FFMA R8, R48.reuse, R0, R8 ;  /* 0x0000000030087223 */ /* 0x040fe20000000008 */
[C---:B------:R-:W-:Y:S02]  /*6be0*/  SHF.L.U32 R4, R65.reuse, 0x10, RZ ;  /* 0x0000001041047819 */ /* 0x040fe400000006ff */
[----:B------:R-:W-:Y:S01]  /*6bf0*/  LOP3.LUT R0, R65, 0xffff0000, RZ, 0xc0, !PT ;  /* 0xffff000041007812 */ /* 0x000fe200078ec0ff */
[----:B------:R-:W-:Y:S01]  /*6c00*/  FFMA R9, R48, R3, R9 ;  /* 0x0000000330097223 */ /* 0x000fe20000000009 */
[----:B------:R-:W-:Y:S01]  /*6c10*/  SHF.L.U32 R3, R66, 0x10, RZ ;  /* 0x0000001042037819 */ /* 0x000fe200000006ff */
[C---:B------:R-:W-:Y:S01]  /*6c20*/  FFMA R14, R48.reuse, R4, R14 ;  /* 0x00000004300e7223 */ /* 0x040fe2000000000e */
[----:B------:R-:W-:Y:S01]  /*6c30*/  SHF.L.U32 R4, R67, 0x10, RZ ;  /* 0x0000001043047819 */ /* 0x000fe200000006ff */
[----:B------:R-:W-:Y:S01]  /*6c40*/  FFMA R15, R48, R0, R15 ;  /* 0x00000000300f7223 */ /* 0x000fe2000000000f */
[----:B------:R-:W-:Y:S01]  /*6c50*/  LOP3.LUT R0, R66, 0xffff0000, RZ, 0xc0, !PT ;  /* 0xffff000042007812 */ /* 0x000fe200078ec0ff */
[----:B------:R-:W-:Y:S01]  /*6c60*/  FFMA R12, R48, R3, R12 ;  /* 0x00000003300c7223 */ /* 0x000fe2000000000c */
[----:B------:R-:W-:Y:S02]  /*6c70*/  SHF.L.U32 R3, R72, 0x10, RZ ;  /* 0x0000001048037819 */ /* 0x000fe400000006ff */
[----:B------:R-:W-:Y:S01]  /*6c80*/  F2FP.BF16.F32.PACK_AB R55, R11, R10 ;  /* 0x0000000a0b37723e */ /* 0x000fe200000010ff */
[C---:B------:R-:W-:Y:S01]  /*6c90*/  FFMA R13, R48.reuse, R0, R13 ;  /* 0x00000000300d7223 */ /* 0x040fe2000000000d */
[----:B------:R-:W-:Y:S01]  /*6ca0*/  LOP3.LUT R0, R67, 0xffff0000, RZ, 0xc0, !PT ;  /* 0xffff000043007812 */ /* 0x000fe200078ec0ff */
[----:B------:R-:W-:Y:S01]  /*6cb0*/  FFMA R18, R48, R4, R18 ;  /* 0x0000000430127223 */ /* 0x000fe20000000012 */
[----:B------:R-:W-:Y:S01]  /*6cc0*/  LOP3.LUT R4, R72, 0xffff0000, RZ, 0xc0, !PT ;  /* 0xffff000048047812 */ /* 0x000fe200078ec0ff */
[----:B------:R1:W-:Y:S01]  /*6cd0*/  STS.128 [R68], R52 ;  /* 0x0000003444007388 */ /* 0x0003e20000000c00 */
[----:B------:R-:W-:Y:S01]  /*6ce0*/  F2FP.BF16.F32.PACK_AB R8, R9, R8 ;  /* 0x000000080908723e */ /* 0x000fe200000010ff */
[C---:B------:R-:W-:Y:S01]  /*6cf0*/  FFMA R19, R48.reuse, R0, R19 ;  /* 0x0000000030137223 */ /* 0x040fe20000000013 */
[C---:B------:R-:W-:Y:S01]  /*6d00*/  SHF.L.U32 R0, R73.reuse, 0x10, RZ ;  /* 0x0000001049007819 */ /* 0x040fe200000006ff */
[C---:B------:R-:W-:Y:S01]  /*6d10*/  FFMA R16, R48.reuse, R3, R16 ;  /* 0x0000000330107223 */ /* 0x040fe20000000010 */
[----:B------:R-:W-:Y:S01]  /*6d20*/  LOP3.LUT R3, R73, 0xffff0000, RZ, 0xc0, !PT ;  /* 0xffff000049037812 */ /* 0x000fe200078ec0ff */
[C---:B------:R-:W-:Y:S01]  /*6d30*/  FFMA R17, R48.reuse, R4, R17 ;  /* 0x0000000430117223 */ /* 0x040fe20000000011 */
[----:B------:R-:W-:Y:S01]  /*6d40*/  SHF.L.U32 R4, R75, 0x10, RZ ;  /* 0x000000104b047819 */ /* 0x000fe200000006ff */
[----:B------:R-:W-:Y:S01]  /*6d50*/  FFMA R22, R48, R0, R22 ;  /* 0x0000000030167223 */ /* 0x000fe20000000016 */
[----:B------:R-:W-:Y:S01]  /*6d60*/  SHF.L.U32 R0, R74, 0x10, RZ ;  /* 0x000000104a007819 */ /* 0x000fe200000006ff */
[----:B------:R-:W-:Y:S01]  /*6d70*/  FFMA R23, R48, R3, R23 ;  /* 0x0000000330177223 */ /* 0x000fe20000000017 */
[----:B------:R-:W-:Y:S02]  /*6d80*/  LOP3.LUT R3, R74, 0xffff0000, RZ, 0xc0, !PT ;  /* 0xffff00004a037812 */ /* 0x000fe400078ec0ff */
[----:B------:R-:W-:Y:S01]  /*6d90*/  F2FP.BF16.F32.PACK_AB R9, R15, R14 ;  /* 0x0000000e0f09723e */ /* 0x000fe200000010ff */
[C---:B------:R-:W-:Y:S01]  /*6da0*/  FFMA R20, R48.reuse, R0, R20 ;  /* 0x0000000030147223 */ /* 0x040fe20000000014 */
[----:B------:R-:W-:Y:S01]  /*6db0*/  LOP3.LUT R0, R75, 0xffff0000, RZ, 0xc0, !PT ;  /* 0xffff00004b007812 */ /* 0x000fe200078ec0ff */
[C---:B------:R-:W-:Y:S01]  /*6dc0*/  FFMA R21, R48.reuse, R3, R21 ;  /* 0x0000000330157223 */ /* 0x040fe20000000015 */
[----:B------:R-:W-:Y:S01]  /*6dd0*/  FFMA R26, R48, R4, R26 ;  /* 0x00000004301a7223 */ /* 0x000fe2000000001a */
[----:B------:R-:W-:Y:S02]  /*6de0*/  SHF.L.U32 R3, R80, 0x10, RZ ;  /* 0x0000001050037819 */ /* 0x000fe400000006ff */
[----:B------:R-:W-:Y:S01]  /*6df0*/  FFMA R27, R48, R0, R27 ;  /* 0x00000000301b7223 */ /* 0x000fe2000000001b */
[----:B------:R-:W-:Y:S02]  /*6e00*/  LOP3.LUT R0, R80, 0xffff0000, RZ, 0xc0, !PT ;  /* 0xffff000050007812 */ /* 0x000fe400078ec0ff */
[----:B------:R-:W-:Y:S01]  /*6e10*/  SHF.L.U32 R4, R81, 0x10, RZ ;  /* 0x0000001051047819 */ /* 0x000fe200000006ff */
[C---:B------:R-:W-:Y:S01]  /*6e20*/  FFMA R24, R48.reuse, R3, R24 ;  /* 0x0000000330187223 */ /* 0x040fe20000000018 */
[----:B------:R-:W-:Y:S01]  /*6e30*/  F2FP.BF16.F32.PACK_AB R10, R13, R12 ;  /* 0x0000000c0d0a723e */ /* 0x000fe200000010ff */
[C---:B------:R-:W-:Y:S01]  /*6e40*/  FFMA R25, R48.reuse, R0, R25 ;  /* 0x0000000030197223 */ /* 0x040fe20000000019 */
[----:B------:R-:W-:Y:S01]  /*6e50*/  F2FP.BF16.F32.PACK_AB R11, R19, R18 ;  /* 0x00000012130b723e */ /* 0x000fe200000010ff */
[----:B------:R-:W-:Y:S01]  /*6e60*/  FFMA R30, R48, R4, R30 ;  /* 0x00000004301e7223 */ /* 0x000fe2000000001e */
[----:B------:R-:W-:Y:S02]  /*6e70*/  LOP3.LUT R0, R81, 0xffff0000, RZ, 0xc0, !PT ;  /* 0xffff000051007812 */ /* 0x000fe400078ec0ff */
[C---:B------:R-:W-:Y:S01]  /*6e80*/  SHF.L.U32 R3, R82.reuse, 0x10, RZ ;  /* 0x0000001052037819 */ /* 0x040fe200000006ff */
[----:B------:R1:W-:Y:S01]  /*6e90*/  STS.128 [R63+0x10], R8 ;  /* 0x000010083f007388 */ /* 0x0003e20000000c00 */
[----:B------:R-:W-:Y:S01]  /*6ea0*/  LOP3.LUT R4, R82, 0xffff0000, RZ, 0xc0, !PT ;  /* 0xffff000052047812 */ /* 0x000fe200078ec0ff */
[C---:B------:R-:W-:Y:S01]  /*6eb0*/  FFMA R31, R48.reuse, R0, R31 ;  /* 0x00000000301f7223 */ /* 0x040fe2000000001f */
[C---:B------:R-:W-:Y:S01]  /*6ec0*/  SHF.L.U32 R5, R83.reuse, 0x10, RZ ;  /* 0x0000001053057819 */ /* 0x040fe200000006ff */
[C---:B------:R-:W-:Y:S01]  /*6ed0*/  FFMA R28, R48.reuse, R3, R28 ;  /* 0x00000003301c7223 */ /* 0x040fe2000000001c */
[----:B------:R-:W-:Y:S01]  /*6ee0*/  LOP3.LUT R6, R83, 0xffff0000, RZ, 0xc0, !PT ;  /* 0xffff000053067812 */ /* 0x000fe200078ec0ff */
[C---:B------:R-:W-:Y:S01]  /*6ef0*/  FFMA R29, R48.reuse, R4, R29 ;  /* 0x00000004301d7223 */ /* 0x040fe2000000001d */
[----:B------:R-:W-:Y:S01]  /*6f00*/  F2FP.BF16.F32.PACK_AB R16, R17, R16 ;  /* 0x000000101110723e */ /* 0x000fe200000010ff */
[C---:B------:R-:W-:Y:S01]  /*6f10*/  FFMA R34, R48.reuse, R5, R34 ;  /* 0x0000000530227223 */ /* 0x040fe20000000022 */
[----:B------:R-:W-:Y:S01]  /*6f20*/  F2FP.BF16.F32.PACK_AB R17, R23, R22 ;  /* 0x000000161711723e */ /* 0x000fe200000010ff */
[----:B------:R-:W-:Y:S01]  /*6f30*/  FFMA R35, R48, R6, R35 ;  /* 0x0000000630237223 */ /* 0x000fe20000000023 */
[----:B------:R-:W-:Y:S02]  /*6f40*/  F2FP.BF16.F32.PACK_AB R18, R21, R20 ;  /* 0x000000141512723e */ /* 0x000fe400000010ff */
[----:B------:R-:W-:Y:S02]  /*6f50*/  F2FP.BF16.F32.PACK_AB R19, R27, R26 ;  /* 0x0000001a1b13723e */ /* 0x000fe400000010ff */
[----:B------:R-:W-:Y:S02]  /*6f60*/  F2FP.BF16.F32.PACK_AB R24, R25, R24 ;  /* 0x000000181918723e */ /* 0x000fe400000010ff */
[----:B------:R-:W-:Y:S01]  /*6f70*/  F2FP.BF16.F32.PACK_AB R25, R31, R30 ;  /* 0x0000001e1f19723e */ /* 0x000fe200000010ff */
[----:B------:R1:W-:Y:S01]  /*6f80*/  STS.128 [R62+0x20], R16 ;  /* 0x000020103e007388 */ /* 0x0003e20000000c00 */
[----:B------:R-:W-:Y:S02]  /*6f90*/  F2FP.BF16.F32.PACK_AB R26, R29, R28 ;  /* 0x0000001c1d1a723e */ /* 0x000fe400000010ff */
[----:B------:R-:W-:Y:S05]  /*6fa0*/  F2FP.BF16.F32.PACK_AB R27, R35, R34 ;  /* 0x00000022231b723e */ /* 0x000fea00000010ff */
[----:B------:R1:W-:Y:S01]  /*6fb0*/  STS.128 [R61+0x10], R24 ;  /* 0x000010183d007388 */ /* 0x0003e20000000c00 */
[----:B------:R-:W-:Y:S01]  /*6fc0*/  @!PT LDS RZ, [RZ] ;  /* 0x00000000fffff984 */ /* 0x000fe20000000800 */
[----:B------:R-:W-:Y:S01]  /*6fd0*/  @!PT LDS RZ, [RZ] ;  /* 0x00000000fffff984 */ /* 0x000fe20000000800 */
[----:B------:R-:W-:Y:S01]  /*6fe0*/  @!PT LDS RZ, [RZ] ;  /* 0x00000000fffff984 */ /* 0x000fe20000000800 */
[----:B------:R-:W-:Y:S01]  /*6ff0*/  @!PT LDS RZ, [RZ] ;  /* 0x00000000fffff984 */ /* 0x000fe20000000800 */
[----:B------:R3:W-:Y:S07]  /*7000*/  MEMBAR.ALL.CTA ;  /* 0x0000000000007992 */ /* 0x0007ee0000008000 */
[----:B---3--:R-:W3:Y:S02]  /*7010*/  FENCE.VIEW.ASYNC.S ;  /* 0x00000000000073c6 */ /* 0x008ee40000000000 */
[----:B---3--:R-:W-:Y:S06]  /*7020*/  BAR.SYNC.DEFER_BLOCKING 0x1, 0x80 ;  /* 0x0042000000007b1d */ /* 0x008fec0000010000 */
[----:B------:R-:W-:Y:S05]  /*7030*/  @P0 BRA `(.L_x_121) ;  /* 0x00000000001c0947 */ /* 0x000fea0003800000 */
[----:B------:R-:W-:Y:S01]  /*7040*/  R2UR UR4, R69 ;  /* 0x00000000450472ca */ /* 0x000fe200000e0000 */
[----:B------:R-:W-:Y:S01]  /*7050*/  UIADD3 UR6, UP0, UPT, UR54, 0x680, URZ ;  /* 0x0000068036067890 */ /* 0x000fe2000ff1e0ff */
[----:B------:R-:W-:Y:S03]  /*7060*/  UMOV UR43, UR36 ;  /* 0x00000024002b7c82 */ /* 0x000fe60008000000 */
[----:B------:R-:W-:Y:S08]  /*7070*/  UIADD3.X UR7, UPT, UPT, URZ, UR55, URZ, UP0, !UPT ;  /* 0x00000037ff077290 */ /* 0x000ff000087fe4ff */
[----:B------:R-:W-:Y:S09]  /*7080*/  UIADD3 UR40, UPT, UPT, UR47, 0x200, UR4 ;  /* 0x000002002f287890 */ /* 0x000ff2000fffe004 */
[----:B------:R3:W-:Y:S02]  /*7090*/  UTMASTG.3D [UR40], [UR6] ;  /* 0x00000028060073b5 */ /* 0x0007e40008010000 */
[----:B---3--:R0:W-:Y:S02]  /*70a0*/  UTMACMDFLUSH ;  /* 0x00000000000079b7 */ /* 0x0081e40000000000 */
.L_x_121:
[----:B------:R-:W-:Y:S05]  /*70b0*/  BSYNC.RECONVERGENT B0 ;  /* 0x0000000000007941 */ /* 0x000fea0003800200 */
.L_x_120:
[----:B------:R-:W-:Y:S01]  /*70c0*/  UIADD3 UR43, UPT, UPT, UR57, 0x1, URZ ;  /* 0x00000001392b7890 */ /* 0x000fe2000fffe0ff */
[----:B------:R-:W-:Y:S03]  /*70d0*/  BSSY.RECONVERGENT B0, `(.L_x_122) ;  /* 0x0000005000007945 */ /* 0x000fe60003800200 */
[----:B------:R-:W-:Y:S04]  /*70e0*/  UISETP.NE.AND UP0, UPT, UR43, 0x3, UPT ;  /* 0x000000032b00788c */ /* 0x000fe8000bf05270 */
[----:B------:R-:W-:Y:S01]  /*70f0*/  USEL UR56, UR43, URZ, UP0 ;  /* 0x000000ff2b387287 */ /* 0x000fe20008000000 */
[----:B------:R-:W-:Y:S11]  /*7100*/  @P0 BRA `(.L_x_123) ;  /* 0x0000000000040947 */ /* 0x000ff60003800000 */
[----:B------:R-:W-:Y:S04]  /*7110*/  DEPBAR.LE SB0, 0x1 ;  /* 0x000080400000791a */ /* 0x000fe80000000000 */
.L_x_123:
[----:B------:R-:W-:Y:S05]  /*7120*/  BSYNC.RECONVERGENT B0 ;  /* 0x0000000000007941 */ /* 0x000fea0003800200 */
.L_x_122:
[----:B------:R-:W-:Y:S01]  /*7130*/  BAR.SYNC.DEFER_BLOCKING 0x1, 0x80 ;  /* 0x0042000000007b1d */ /* 0x000fe20000010000 */
[----:B------:R-:W-:Y:S01]  /*7140*/  ISETP.NE.AND P1, PT, R113, RZ, PT ;  /* 0x000000ff7100720c */ /* 0x000fe20003f25270 */
[----:B------:R-:W-:Y:S01]  /*7150*/  UISETP.NE.AND UP0, UPT, UR51, URZ, UPT ;  /* 0x000000ff3300728c */ /* 0x000fe2000bf05270 */
[----:B------:R-:W-:Y:S11]  /*7160*/  LEA R3, R70, UR47, 0x3 ;  /* 0x0000002f46037c11 */ /* 0x000ff6000f8e18ff */
[----:B------:R-:W-:Y:S01]  /*7170*/  @P1 SHF.L.U32 R4, R60, 0x1f, RZ ;  /* 0x0000001f3c041819 */ /* 0x000fe200000006ff */
[----:B------:R-:W-:Y:S06]  /*7180*/  BRA.U !UP0, `(.L_x_124) ;  /* 0x0000000108247547 */ /* 0x000fec000b800000 */
[----:B------:R-:W-:Y:S01]  /*7190*/  IMAD.U32 R5, RZ, RZ, UR50 ;  /* 0x00000032ff057e24 */ /* 0x000fe2000f8e00ff */
[----:B------:R-:W-:Y:S01]  /*71a0*/  MOV R0, UR46 ;  /* 0x0000002e00007c02 */ /* 0x000fe20008000f00 */
[----:B------:R-:W-:Y:S03]  /*71b0*/  UIADD3 UR50, UPT, UPT, UR50, 0x1, URZ ;  /* 0x0000000132327890 */ /* 0x000fe6000fffe0ff */
[----:B------:R-:W-:Y:S01]  /*71c0*/  @P1 LEA R5, R5, UR47, 0x3 ;  /* 0x0000002f05051c11 */ /* 0x000fe2000f8e18ff */
[----:B------:R-:W-:Y:S04]  /*71d0*/  UISETP.NE.AND UP0, UPT, UR50, 0x3, UPT ;  /* 0x000000033200788c */ /* 0x000fe8000bf05270 */
[----:B------:R-:W-:Y:S01]  /*71e0*/  @P1 VIADD R5, R5, 0xb8 ;  /* 0x000000b805051836 */ /* 0x000fe20000000000 */
[----:B------:R-:W-:Y:S04]  /*71f0*/  USEL UR50, UR50, URZ, UP0 ;  /* 0x000000ff32327287 */ /* 0x000fe80008000000 */
[----:B------:R-:W-:Y:S04]  /*7200*/  @P1 PRMT R0, R0, 0x654, R5 ;  /* 0x0000065400001816 */ /* 0x000fe80000000005 */
[----:B------:R3:W-:Y:S04]  /*7210*/  @P1 SYNCS.ARRIVE.TRANS64.RED.A1T0 RZ, [R0+URZ], RZ ;  /* 0x000000ff00ff19a7 */ /* 0x0007e800081004ff */
.L_x_124:
[----:B------:R-:W4:Y:S01]  /*7220*/  @P1 SYNCS.PHASECHK.TRANS64.TRYWAIT P0, [R3+URZ+0xa0], R4 ;  /* 0x0000a004030015a7 */ /* 0x000f2200080011ff */
[----:B------:R-:W-:Y:S01]  /*7230*/  BSSY B1, `(.L_x_125) ;  /* 0x0000015000017945 */ /* 0x000fe20003800000 */
[----:B----4-:R-:W-:Y:S03]  /*7240*/  @P1 SEL R71, RZ, 0x1, !P0 ;  /* 0x00000001ff471807 */ /* 0x010fe60004000000 */
[----:B------:R-:W-:Y:S05]  /*7250*/  @!P1 BRA `(.L_x_126) ;  /* 0x0000000000489947 */ /* 0x000fea0003800000 */
[----:B------:R-:W-:Y:S01]  /*7260*/  ISETP.NE.AND P1, PT, R76, RZ, PT ;  /* 0x000000ff4c00720c */ /* 0x000fe20003f25270 */
[----:B------:R-:W-:Y:S01]  /*7270*/  BSSY B0, `(.L_x_127) ;  /* 0x000000a000007945 */ /* 0x000fe20003800000 */
[----:B------:R-:W-:Y:S11]  /*7280*/  ISETP.NE.AND P0, PT, R71, RZ, PT ;  /* 0x000000ff4700720c */ /* 0x000ff60003f05270 */
[----:B------:R-:W-:Y:S04]  /*7290*/  @P1 IMAD R70, R70, 0x2000, R110 ;  /* 0x0000200046461824 */ /* 0x000fe800078e026e */
[----:B------:R-:W-:Y:S01]  /*72a0*/  @P1 IMAD.IADD R5, R117, 0x1, R70 ;  /* 0x0000000175051824 */ /* 0x000fe200078e0246 */
[----:B------:R-:W-:Y:S03]  /*72b0*/  @P1 IADD3 R4, PT, PT, R116, R70, RZ ;  /* 0x0000004674041210 */ /* 0x000fe60007ffe0ff */
[----:B---3--:R-:W-:Y:S01]  /*72c0*/  @P1 IMAD.IADD R0, R109, 0x1, R5 ;  /* 0x000000016d001824 */ /* 0x008fe200078e0205 */
[----:B------:R-:W-:Y:S06]  /*72d0*/  @P0 BRA `(.L_x_128) ;  /* 0x00000000000c0947 */ /* 0x000fec0003800000 */
[----:B------:R-:W-:Y:S04]  /*72e0*/  SHF.L.U32 R60, R60, 0x1f, RZ ;  /* 0x0000001f3c3c7819 */ /* 0x000fe800000006ff */
[----:B------:R-:W3:Y:S02]  /*72f0*/  SYNCS.PHASECHK.TRANS64.TRYWAIT P0, [R3+URZ+0xa0], R60 ;  /* 0x0000a03c030075a7 */ /* 0x000ee400080011ff */
[----:B---3--:R-:W-:Y:S05]  /*7300*/  @!P0 BRA `(.L_x_129) ;  /* 0x0000001c000c8947 */ /* 0x008fea0003800000 */
.L_x_128:
[----:B------:R-:W-:Y:S05]  /*7310*/  BSYNC B0 ;  /* 0x0000000000007941 */ /* 0x000fea0003800000 */
.L_x_127:
[----:B------:R-:W-:Y:S11]  /*7320*/  ISETP.NE.AND P0, PT, R76, RZ, PT ;  /* 0x000000ff4c00720c */ /* 0x000ff60003f05270 */
[----:B------:R-:W-:Y:S02]  /*7330*/  @!UPT UIADD3 URZ, UPT, UPT, URZ, URZ, URZ ;  /* 0x000000fffffff290 */ /* 0x000fe4000fffe0ff */
[----:B------:R4:W1:Y:S04]  /*7340*/  @P0 LDS.128 R56, [R70] ;  /* 0x0000000046380984 */ /* 0x0008680000000c00 */
[----:B------:R4:W1:Y:S04]  /*7350*/  @P0 LDS.128 R72, [R4+0x20] ;  /* 0x0000200004480984 */ /* 0x0008680000000c00 */
[----:B------:R4:W1:Y:S04]  /*7360*/  @P0 LDS.128 R64, [R5+0x10] ;  /* 0x0000100005400984 */ /* 0x0008680000000c00 */
[----:B------:R4:W1:Y:S02]  /*7370*/  @P0 LDS.128 R80, [R0+0x10] ;  /* 0x0000100000500984 */ /* 0x0008640000000c00 */
.L_x_126:
[----:B------:R-:W-:Y:S05]  /*7380*/  BSYNC B1 ;  /* 0x0000000000017941 */ /* 0x000fea0003800000 */
.L_x_125:
[----:B---34-:R-:W-:Y:S05]  /*7390*/  VIADD R0, R51, 0x20 ;  /* 0x0000002033007836 */ /* 0x018fea0000000000 */
[----:B------:R-:W-:Y:S04]  /*73a0*/  SHF.R.U32.HI R0, RZ, 0x15, R0 ;  /* 0x00000015ff007819 */ /* 0x000fe80000011600 */
[----:B------:R-:W-:Y:S11]  /*73b0*/  LOP3.LUT P0, RZ, R0, 0x3, R102, 0x48, !PT ;  /* 0x0000000300ff7812 */ /* 0x000ff60007804866 */
[----:B------:R-:W-:Y:S02]  /*73c0*/  @!UPT UIADD3 URZ, UPT, UPT, URZ, URZ, URZ ;  /* 0x000000fffffff290 */ /* 0x000fe4000fffe0ff */
[----:B------:R-:W-:Y:S05]  /*73d0*/  @!P0 BRA `(.L_x_130) ;  /* 0x0000000000408947 */ /* 0x000fea0003800000 */
[----:B------:R-:W3:Y:S01]  /*73e0*/  LDCU.64 UR8, c[0x4][0x70] ;  /* 0x01000e00ff0877ac */ /* 0x000ee20008000a00 */
[----:B------:R-:W-:Y:S01]  /*73f0*/  MOV R15, 0x0 ;  /* 0x00000000000f7802 */ /* 0x000fe20000000f00 */
[----:B------:R-:W-:Y:S02]  /*7400*/  HFMA2 R12, -RZ, RZ, 0, 5.9604644775390625e-08 ;  /* 0x00000001ff0c7431 */ /* 0x000fe400000001ff */
[----:B-1----:R-:W-:Y:S02]  /*7410*/  IMAD.MOV.U32 R8, RZ, RZ, 0x192 ;  /* 0x00000192ff087424 */ /* 0x002fe400078e00ff */
[----:B------:R-:W-:Y:S01]  /*7420*/  IMAD.MOV.U32 R13, RZ, RZ, RZ ;  /* 0x000000ffff0d7224 */ /* 0x000fe200078e00ff */
[----:B------:R-:W1:Y:S01]  /*7430*/  LDCU.64 UR6, c[0x4][0x78] ;  /* 0x01000f00ff0677ac */ /* 0x000e620008000a00 */
[----:B------:R-:W4:Y:S01]  /*7440*/  LDC.64 R14, c[0x4][R15] ;  /* 0x010000000f0e7b82 */ /* 0x000f220000000a00 */
[----:B------:R-:W5:Y:S01]  /*7450*/  LDCU.64 UR4, c[0x4][0x10] ;  /* 0x01000200ff0477ac */ /* 0x000f620008000a00 */
[----:B---3--:R-:W-:Y:S01]  /*7460*/  MOV R5, UR9 ;  /* 0x0000000900057c02 */ /* 0x008fe20008000f00 */
[----:B------:R-:W-:Y:S01]  /*7470*/  IMAD.U32 R4, RZ, RZ, UR8 ;  /* 0x00000008ff047e24 */ /* 0x000fe2000f8e00ff */
[----:B-1----:R-:W-:Y:S01]  /*7480*/  MOV R7, UR7 ;  /* 0x0000000700077c02 */ /* 0x002fe20008000f00 */
[----:B------:R-:W-:Y:S01]  /*7490*/  IMAD.U32 R6, RZ, RZ, UR6 ;  /* 0x00000006ff067e24 */ /* 0x000fe2000f8e00ff */
[----:B-----5:R-:W-:Y:S01]  /*74a0*/  MOV R11, UR5 ;  /* 0x00000005000b7c02 */ /* 0x020fe20008000f00 */
[----:B------:R-:W-:Y:S02]  /*74b0*/  IMAD.U32 R10, RZ, RZ, UR4 ;  /* 0x00000004ff0a7e24 */ /* 0x000fe4000f8e00ff */
[----:B------:R-:W-:Y:S07]  /*74c0*/  LEPC R20, `(.L_x_130) ;  /* 0x000000001014794e */ /* 0x000fee0000000000 */
[----:B--2-4-:R-:W-:Y:S05]  /*74d0*/  CALL.ABS.NOINC R14 ;  /* 0x000000000e007343 */ /* 0x014fea0003c00000 */
.L_x_130:
[----:B------:R-:W-:Y:S01]  /*74e0*/  ISETP.NE.AND P0, PT, R103, RZ, PT ;  /* 0x000000ff6700720c */ /* 0x000fe20003f05270 */
[----:B------:R-:W-:Y:S05]  /*74f0*/  WARPSYNC.ALL ;  /* 0x0000000000007948 */ /* 0x000fea0003800000 */
[----:B------:R-:W-:Y:S01]  /*7500*/  R2UR UR4, R51 ;  /* 0x00000000330472ca */ /* 0x000fe200000e0000 */
[----:B------:R-:W-:Y:S01]  /*7510*/  USHF.L.U32 UR8, UR56, 0xd, URZ ;  /* 0x0000000d38087899 */ /* 0x000fe200080006ff */
[C---:B-1----:R-:W-:Y:S01]  /*7520*/  SHF.L.U32 R49, R56.reuse, 0x10, RZ ;  /* 0x0000001038317819 */ /* 0x042fe200000006ff */
[----:B------:R-:W-:Y:S01]  /*7530*/  BSSY.RECONVERGENT B0, `(.L_x_131) ;  /* 0x000008d000007945 */ /* 0x000fe20003800200 */
[----:B------:R-:W-:Y:S02]  /*7540*/  LOP3.LUT R50, R56, 0xffff0000, RZ, 0xc0, !PT ;  /* 0xffff000038327812 */ /* 0x000fe400078ec0ff */
[C---:B------:R-:W-:Y:S02]  /*7550*/  SHF.L.U32 R51, R57.reuse, 0x10, RZ ;  /* 0x0000001039337819 */ /* 0x040fe400000006ff */
[----:B------:R-:W-:Y:S02]  /*7560*/  IADD3 R0, PT, PT, R110, UR8, RZ ;  /* 0x000000086e007c10 */ /* 0x000fe4000fffe0ff */
[----:B------:R-:W-:Y:S02]  /*7570*/  LOP3.LUT R52, R57, 0xffff0000, RZ, 0xc0, !PT ;  /* 0xffff000039347812 */ /* 0x000fe400078ec0ff */
[-C--:B------:R-:W-:Y:S01]  /*7580*/  IADD3 R117, PT, PT, R117, R0.reuse, RZ ;  /* 0x0000000075757210 */ /* 0x080fe20007ffe0ff */
[----:B------:R-:W1:Y:S01]  /*7590*/  LDTM.x32 R4, tmem[UR4+0x20] ;  /* 0x00002004000479ee */ /* 0x000e6200082c0000 */
[----:B------:R-:W-:Y:S01]  /*75a0*/  IADD3 R116, PT, PT, R116, R0, RZ ;  /* 0x0000000074747210 */ /* 0x000fe20007ffe0ff */
[----:B------:R-:W-:Y:S01]  /*75b0*/  NOP ;  /* 0x0000000000007918 */ /* 0x000fe20000000000 */
[C---:B------:R-:W-:Y:S02]  /*75c0*/  SHF.L.U32 R53, R58.reuse, 0x10, RZ ;  /* 0x000000103a357819 */ /* 0x040fe400000006ff */
[----:B------:R-:W-:Y:S02]  /*75d0*/  LOP3.LUT R54, R58, 0xffff0000, RZ, 0xc0, !PT ;  /* 0xffff00003a367812 */ /* 0x000fe400078ec0ff */
[C---:B------:R-:W-:Y:S02]  /*75e0*/  SHF.L.U32 R55, R59.reuse, 0x10, RZ ;  /* 0x000000103b377819 */ /* 0x040fe400000006ff */
[----:B------:R-:W-:Y:S02]  /*75f0*/  LOP3.LUT R56, R59, 0xffff0000, RZ, 0xc0, !PT ;  /* 0xffff00003b387812 */ /* 0x000fe400078ec0ff */
[C---:B------:R-:W-:Y:S02]  /*7600*/  SHF.L.U32 R57, R64.reuse, 0x10, RZ ;  /* 0x0000001040397819 */ /* 0x040fe400000006ff */
[----:B------:R-:W-:Y:S02]  /*7610*/  LOP3.LUT R58, R64, 0xffff0000, RZ, 0xc0, !PT ;  /* 0xffff0000403a7812 */ /* 0x000fe400078ec0ff */
[C---:B------:R-:W-:Y:S02]  /*7620*/  SHF.L.U32 R59, R65.reuse, 0x10, RZ ;  /* 0x00000010413b7819 */ /* 0x040fe400000006ff */
[----:B------:R-:W-:Y:S02]  /*7630*/  LOP3.LUT R60, R65, 0xffff0000, RZ, 0xc0, !PT ;  /* 0xffff0000413c7812 */ /* 0x000fe400078ec0ff */
[C---:B--2---:R-:W-:Y:S02]  /*7640*/  SHF.L.U32 R61, R66.reuse, 0x10, RZ ;  /* 0x00000010423d7819 */ /* 0x044fe400000006ff */
[----:B------:R-:W-:Y:S02]  /*7650*/  LOP3.LUT R62, R66, 0xffff0000, RZ, 0xc0, !PT ;  /* 0xffff0000423e7812 */ /* 0x000fe400078ec0ff */
[----:B------:R-:W-:Y:S01]  /*7660*/  SHF.L.U32 R63, R67, 0x10, RZ ;  /* 0x00000010433f7819 */ /* 0x000fe200000006ff */
[--C-:B-1----:R-:W-:Y:S01]  /*7670*/  FFMA R4, R47, R4, R2.reuse ;  /* 0x000000042f047223 */ /* 0x102fe20000000002 */
[----:B------:R-:W-:Y:S01]  /*7680*/  IADD3 R115, PT, PT, R115, 0x120, RZ ;  /* 0x0000012073737810 */ /* 0x000fe20007ffe0ff */
[--C-:B------:R-:W-:Y:S01]  /*7690*/  FFMA R5, R47, R5, R2.reuse ;  /* 0x000000052f057223 */ /* 0x100fe20000000002 */
[----:B------:R-:W-:Y:S01]  /*76a0*/  LOP3.LUT R64, R67, 0xffff0000, RZ, 0xc0, !PT ;  /* 0xffff000043407812 */ /* 0x000fe200078ec0ff */
[C-C-:B------:R-:W-:Y:S01]  /*76b0*/  FFMA R6, R47.reuse, R6, R2.reuse ;  /* 0x000000062f067223 */ /* 0x140fe20000000002 */
[C---:B------:R-:W-:Y:S01]  /*76c0*/  SHF.L.U32 R65, R72.reuse, 0x10, RZ ;  /* 0x0000001048417819 */ /* 0x040fe200000006ff */
[C-C-:B------:R-:W-:Y:S01]  /*76d0*/  FFMA R7, R47.reuse, R7, R2.reuse ;  /* 0x000000072f077223 */ /* 0x140fe20000000002 */
[----:B------:R-:W-:Y:S01]  /*76e0*/  LOP3.LUT R66, R72, 0xffff0000, RZ, 0xc0, !PT ;  /* 0xffff000048427812 */ /* 0x000fe200078ec0ff */
[--C-:B------:R-:W-:Y:S01]  /*76f0*/  FFMA R8, R47, R8, R2.reuse ;  /* 0x000000082f087223 */ /* 0x100fe20000000002 */
[----:B------:R-:W-:Y:S01]  /*7700*/  SHF.L.U32 R67, R73, 0x10, RZ ;  /* 0x0000001049437819 */ /* 0x000fe200000006ff */
[--C-:B------:R-:W-:Y:S01]  /*7710*/  FFMA R9, R47, R9, R2.reuse ;  /* 0x000000092f097223 */ /* 0x100fe20000000002 */
[----:B------:R-:W-:Y:S01]  /*7720*/  LOP3.LUT R115, R115, 0xfefffff8, RZ, 0xc0, !PT ;  /* 0xfefffff873737812 */ /* 0x000fe200078ec0ff */
[--C-:B------:R-:W-:Y:S01]  /*7730*/  FFMA R10, R47, R10, R2.reuse ;  /* 0x0000000a2f0a7223 */ /* 0x100fe20000000002 */
[----:B------:R-:W-:Y:S01]  /*7740*/  LOP3.LUT R68, R73, 0xffff0000, RZ, 0xc0, !PT ;  /* 0xffff000049447812 */ /* 0x000fe200078ec0ff */
[C-C-:B------:R-:W-:Y:S01]  /*7750*/  FFMA R11, R47.reuse, R11, R2.reuse ;  /* 0x0000000b2f0b7223 */ /* 0x140fe20000000002 */
[C---:B------:R-:W-:Y:S01]  /*7760*/  SHF.L.U32 R69, R74.reuse, 0x10, RZ ;  /* 0x000000104a457819 */ /* 0x040fe200000006ff */
[----:B------:R1:W-:Y:S01]  /*7770*/  SYNCS.ARRIVE.TRANS64.RED.A1T0 RZ, [R115+URZ], RZ ;  /* 0x000000ff73ff79a7 */ /* 0x0003e200081004ff */
[C-C-:B------:R-:W-:Y:S01]  /*7780*/  FFMA R0, R47.reuse, R12, R2.reuse ;  /* 0x0000000c2f007223 */ /* 0x140fe20000000002 */
[----:B------:R-:W-:Y:S01]  /*7790*/  LOP3.LUT R70, R74, 0xffff0000, RZ, 0xc0, !PT ;  /* 0xffff00004a467812 */ /* 0x000fe200078ec0ff */
[C-C-:B------:R-:W-:Y:S01]  /*77a0*/  FFMA R3, R47.reuse, R13, R2.reuse ;  /* 0x0000000d2f037223 */ /* 0x140fe20000000002 */
[--C-:B------:R-:W-:Y:S01]  /*77b0*/  FFMA R14, R47, R14, R2.reuse ;  /* 0x0000000e2f0e7223 */ /* 0x100fe20000000002 */
[----:B------:R-:W-:Y:S01]  /*77c0*/  SHF.L.U32 R71, R75, 0x10, RZ ;  /* 0x000000104b477819 */ /* 0x000fe200000006ff */
[C-C-:B------:R-:W-:Y:S01]  /*77d0*/  FFMA R15, R47.reuse, R15, R2.reuse ;  /* 0x0000000f2f0f7223 */ /* 0x140fe20000000002 */
[--C-:B------:R-:W-:Y:S01]  /*77e0*/  FFMA R12, R47, R16, R2.reuse ;  /* 0x000000102f0c7223 */ /* 0x100fe20000000002 */
[----:B------:R-:W-:Y:S01]  /*77f0*/  LOP3.LUT R72, R75, 0xffff0000, RZ, 0xc0, !PT ;  /* 0xffff00004b487812 */ /* 0x000fe200078ec0ff */
[C-C-:B------:R-:W-:Y:S01]  /*7800*/  FFMA R13, R47.reuse, R17, R2.reuse ;  /* 0x000000112f0d7223 */ /* 0x140fe20000000002 */
[C-C-:B------:R-:W-:Y:S01]  /*7810*/  FFMA R18, R47.reuse, R18, R2.reuse ;  /* 0x000000122f127223 */ /* 0x140fe20000000002 */
[C---:B------:R-:W-:Y:S01]  /*7820*/  SHF.L.U32 R73, R80.reuse, 0x10, RZ ;  /* 0x0000001050497819 */ /* 0x040fe200000006ff */
[C-C-:B------:R-:W-:Y:S01]  /*7830*/  FFMA R19, R47.reuse, R19, R2.reuse ;  /* 0x000000132f137223 */ /* 0x140fe20000000002 */
[C-C-:B------:R-:W-:Y:S01]  /*7840*/  FFMA R16, R47.reuse, R20, R2.reuse ;  /* 0x000000142f107223 */ /* 0x140fe20000000002 */
[----:B------:R-:W-:Y:S01]  /*7850*/  LOP3.LUT R74, R80, 0xffff0000, RZ, 0xc0, !PT ;  /* 0xffff0000504a7812 */ /* 0x000fe200078ec0ff */
[C-C-:B------:R-:W-:Y:S01]  /*7860*/  FFMA R17, R47.reuse, R21, R2.reuse ;  /* 0x000000152f117223 */ /* 0x140fe20000000002 */
[--C-:B------:R-:W-:Y:S01]  /*7870*/  FFMA R22, R47, R22, R2.reuse ;  /* 0x000000162f167223 */ /* 0x100fe20000000002 */
[----:B------:R-:W-:Y:S01]  /*7880*/  SHF.L.U32 R75, R81, 0x10, RZ ;  /* 0x00000010514b7819 */ /* 0x000fe200000006ff */
        /* <DEDUP_REMOVED lines=12> */
[----:B------:R-:W-:Y:S01]  /*7950*/  FFMA R2, R47, R35, R2 ;  /* 0x000000232f027223 */ /* 0x000fe20000000002 */
[C---:B------:R-:W-:Y:S01]  /*7960*/  FFMA R4, R48.reuse, R49, R4 ;  /* 0x0000003130047223 */ /* 0x040fe20000000004 */
        /* <DEDUP_REMOVED lines=9> */
[----:B------:R-:W-:Y:S01]  /*7a00*/  F2FP.BF16.F32.PACK_AB R4, R5, R4 ;  /* 0x000000040504723e */ /* 0x000fe200000010ff */
[C---:B------:R-:W-:Y:S01]  /*7a10*/  FFMA R14, R48.reuse, R59, R14 ;  /* 0x0000003b300e7223 */ /* 0x040fe2000000000e */
[----:B------:R-:W-:Y:S01]  /*7a20*/  F2FP.BF16.F32.PACK_AB R5, R7, R6 ;  /* 0x000000060705723e */ /* 0x000fe200000010ff */
[C---:B------:R-:W-:Y:S01]  /*7a30*/  FFMA R15, R48.reuse, R60, R15 ;  /* 0x0000003c300f7223 */ /* 0x040fe2000000000f */
[----:B------:R-:W-:Y:S01]  /*7a40*/  F2FP.BF16.F32.PACK_AB R6, R9, R8 ;  /* 0x000000080906723e */ /* 0x000fe200000010ff */
[C---:B------:R-:W-:Y:S01]  /*7a50*/  FFMA R12, R48.reuse, R61, R12 ;  /* 0x0000003d300c7223 */ /* 0x040fe2000000000c */
[----:B------:R-:W-:Y:S01]  /*7a60*/  F2FP.BF16.F32.PACK_AB R7, R11, R10 ;  /* 0x0000000a0b07723e */ /* 0x000fe200000010ff */
[C---:B------:R-:W-:Y:S01]  /*7a70*/  FFMA R13, R48.reuse, R62, R13 ;  /* 0x0000003e300d7223 */ /* 0x040fe2000000000d */
[C---:B------:R-:W-:Y:S01]  /*7a80*/  FFMA R18, R48.reuse, R63, R18 ;  /* 0x0000003f30127223 */ /* 0x040fe20000000012 */
[C---:B------:R-:W-:Y:S01]  /*7a90*/  FFMA R19, R48.reuse, R64, R19 ;  /* 0x0000004030137223 */ /* 0x040fe20000000013 */
[C---:B------:R-:W-:Y:S01]  /*7aa0*/  FFMA R16, R48.reuse, R65, R16 ;  /* 0x0000004130107223 */ /* 0x040fe20000000010 */
[----:B------:R1:W-:Y:S01]  /*7ab0*/  STS.128 [R110+UR8], R4 ;  /* 0x000000046e007988 */ /* 0x0003e20008000c08 */
        /* <DEDUP_REMOVED lines=11> */
[----:B------:R-:W-:Y:S01]  /*7b70*/  LOP3.LUT R76, R81, 0xffff0000, RZ, 0xc0, !PT ;  /* 0xffff0000514c7812 */ /* 0x000fe200078ec0ff */
[----:B------:R-:W-:Y:S01]  /*7b80*/  FFMA R24, R48, R73, R24 ;  /* 0x0000004930187223 */ /* 0x000fe20000000018 */
        /* <DEDUP_REMOVED lines=15> */
[----:B------:R-:W-:Y:S01]  /*7c80*/  FFMA R2, R48, R80, R2 ;  /* 0x0000005030027223 */ /* 0x000fe20000000002 */
[----:B------:R-:W-:Y:S02]  /*7c90*/  F2FP.BF16.F32.PACK_AB R24, R25, R24 ;  /* 0x000000181918723e */ /* 0x000fe400000010ff */
[----:B------:R-:W-:Y:S01]  /*7ca0*/  F2FP.BF16.F32.PACK_AB R25, R31, R30 ;  /* 0x0000001e1f19723e */ /* 0x000fe200000010ff */
[----:B------:R1:W-:Y:S01]  /*7cb0*/  STS.128 [R116+0x20], R16 ;  /* 0x0000201074007388 */ /* 0x0003e20000000c00 */
[----:B------:R-:W-:Y:S02]  /*7cc0*/  F2FP.BF16.F32.PACK_AB R26, R29, R28 ;  /* 0x0000001c1d1a723e */ /* 0x000fe400000010ff */
[----:B------:R-:W-:Y:S02]  /*7cd0*/  F2FP.BF16.F32.PACK_AB R27, R2, R34 ;  /* 0x00000022021b723e */ /* 0x000fe400000010ff */
[----:B------:R-:W-:Y:S05]  /*7ce0*/  IADD3 R0, PT, PT, R109, R117, RZ ;  /* 0x000000756d007210 */ /* 0x000fea0007ffe0ff */
[----:B------:R1:W-:Y:S01]  /*7cf0*/  STS.128 [R0+0x10], R24 ;  /* 0x0000101800007388 */ /* 0x0003e20000000c00 */
[----:B------:R-:W-:Y:S01]  /*7d00*/  @!PT LDS RZ, [RZ] ;  /* 0x00000000fffff984 */ /* 0x000fe20000000800 */
[----:B------:R-:W-:Y:S01]  /*7d10*/  @!PT LDS RZ, [RZ] ;  /* 0x00000000fffff984 */ /* 0x000fe20000000800 */
[----:B------:R-:W-:Y:S01]  /*7d20*/  @!PT LDS RZ, [RZ] ;  /* 0x00000000fffff984 */ /* 0x000fe20000000800 */
[----:B------:R-:W-:Y:S01]  /*7d30*/  @!PT LDS RZ, [RZ] ;  /* 0x00000000fffff984 */ /* 0x000fe20000000800 */
[----:B------:R2:W-:Y:S07]  /*7d40*/  MEMBAR.ALL.CTA ;  /* 0x0000000000007992 */ /* 0x0005ee0000008000 */
[----:B--2---:R-:W2:Y:S02]  /*7d50*/  FENCE.VIEW.ASYNC.S ;  /* 0x00000000000073c6 */ /* 0x004ea40000000000 */
[----:B--2---:R-:W-:Y:S06]  /*7d60*/  BAR.SYNC.DEFER_BLOCKING 0x1, 0x80 ;  /* 0x0042000000007b1d */ /* 0x004fec0000010000 */
[----:B------:R-:W-:Y:S05]  /*7d70*/  @P0 BRA `(.L_x_132) ;  /* 0x0000000000200947 */ /* 0x000fea0003800000 */
[----:B------:R-:W-:Y:S02]  /*7d80*/  UIADD3 UR10, UP0, UPT, UR54, 0x680, URZ ;  /* 0x00000680360a7890 */ /* 0x000fe4000ff1e0ff */
[----:B------:R-:W-:Y:S02]  /*7d90*/  UIADD3 UR5, UPT, UPT, UR41, 0x20, URZ ;  /* 0x0000002029057890 */ /* 0x000fe4000fffe0ff */
[----:B------:R-:W-:Y:S02]  /*7da0*/  UIADD3 UR4, UPT, UPT, UR47, 0x200, UR8 ;  /* 0x000002002f047890 */ /* 0x000fe4000fffe008 */
[----:B------:R-:W-:Y:S01]  /*7db0*/  UIADD3.X UR11, UPT, UPT, URZ, UR55, URZ, UP0, !UPT ;  /* 0x00000037ff0b7290 */ /* 0x000fe200087fe4ff */
[----:B------:R-:W-:Y:S01]  /*7dc0*/  UMOV UR6, UR42 ;  /* 0x0000002a00067c82 */ /* 0x000fe20008000000 */
[----:B------:R-:W-:Y:S07]  /*7dd0*/  UMOV UR7, UR36 ;  /* 0x0000002400077c82 */ /* 0x000fee0008000000 */
[----:B------:R2:W-:Y:S02]  /*7de0*/  UTMASTG.3D [UR4], [UR10] ;  /* 0x000000040a0073b5 */ /* 0x0005e40008010000 */
[----:B--2---:R0:W-:Y:S02]  /*7df0*/  UTMACMDFLUSH ;  /* 0x00000000000079b7 */ /* 0x0041e40000000000 */
.L_x_132:
[----:B------:R-:W-:Y:S05]  /*7e00*/  BSYNC.RECONVERGENT B0 ;  /* 0x0000000000007941 */ /* 0x000fea0003800200 */
.L_x_131:
[----:B------:R-:W-:Y:S01]  /*7e10*/  UIADD3 UR56, UPT, UPT, UR56, 0x1, URZ ;  /* 0x0000000138387890 */ /* 0x000fe2000fffe0ff */
[----:B------:R-:W-:Y:S03]  /*7e20*/  BSSY.RECONVERGENT B0, `(.L_x_133) ;  /* 0x0000008000007945 */ /* 0x000fe60003800200 */
[----:B------:R-:W-:Y:S04]  /*7e30*/  UISETP.NE.AND UP0, UPT, UR56, 0x3, UPT ;  /* 0x000000033800788c */ /* 0x000fe8000bf05270 */
[----:B------:R-:W-:Y:S02]  /*7e40*/  UISETP.EQ.XOR UP1, UPT, UR43, 0x3, !UP0 ;  /* 0x000000032b00788c */ /* 0x000fe4000c722a70 */
[----:B------:R-:W-:Y:S02]  /*7e50*/  USEL UR57, UR56, URZ, UP0 ;  /* 0x000000ff38397287 */ /* 0x000fe40008000000 */
[----:B------:R-:W-:Y:S04]  /*7e60*/  USEL UR4, URZ, 0x1, !UP1 ;  /* 0x00000001ff047887 */ /* 0x000fe8000c800000 */
[----:B------:R-:W-:Y:S01]  /*7e70*/  ULOP3.LUT UR52, UR52, UR4, URZ, 0x3c, !UPT ;  /* 0x0000000434347292 */ /* 0x000fe2000f8e3cff */
[----:B------:R-:W-:Y:S11]  /*7e80*/  @P0 BRA `(.L_x_134) ;  /* 0x0000000000040947 */ /* 0x000ff60003800000 */
[----:B------:R-:W-:Y:S04]  /*7e90*/  DEPBAR.LE SB0, 0x1 ;  /* 0x000080400000791a */ /* 0x000fe80000000000 */
.L_x_134:
[----:B------:R-:W-:Y:S05]  /*7ea0*/  BSYNC.RECONVERGENT B0 ;  /* 0x0000000000007941 */ /* 0x000fea0003800200 */
.L_x_133:
[----:B------:R-:W-:Y:S01]  /*7eb0*/  BAR.SYNC.DEFER_BLOCKING 0x1, 0x80 ;  /* 0x0042000000007b1d */ /* 0x000fe20000010000 */
[----:B------:R-:W-:Y:S01]  /*7ec0*/  UISETP.NE.AND UP0, UPT, UR51, -0x2, UPT ;  /* 0xfffffffe3300788c */ /* 0x000fe2000bf05270 */
[----:B------:R-:W-:Y:S08]  /*7ed0*/  IADD3 R85, PT, PT, R85, 0x1, RZ ;  /* 0x0000000155557810 */ /* 0x000ff00007ffe0ff */
[----:B------:R-:W-:Y:S05]  /*7ee0*/  BRA.U !UP0, `(.L_x_135) ;  /* 0x0000000108287547 */ /* 0x000fea000b800000 */
[----:B------:R-:W-:Y:S01]  /*7ef0*/  ISETP.NE.AND P0, PT, R113, RZ, PT ;  /* 0x000000ff7100720c */ /* 0x000fe20003f05270 */
[----:B------:R-:W-:Y:S01]  /*7f00*/  IMAD.U32 R2, RZ, RZ, UR50 ;  /* 0x00000032ff027e24 */ /* 0x000fe2000f8e00ff */
[----:B------:R-:W-:Y:S01]  /*7f10*/  UIADD3 UR50, UPT, UPT, UR50, 0x1, URZ ;  /* 0x0000000132327890 */ /* 0x000fe2000fffe0ff */
[----:B-1----:R-:W-:Y:S03]  /*7f20*/  IMAD.U32 R0, RZ, RZ, UR46 ;  /* 0x0000002eff007e24 */ /* 0x002fe6000f8e00ff */
[----:B------:R-:W-:Y:S04]  /*7f30*/  UISETP.NE.AND UP0, UPT, UR50, 0x3, UPT ;  /* 0x000000033200788c */ /* 0x000fe8000bf05270 */
[----:B------:R-:W-:Y:S03]  /*7f40*/  USEL UR50, UR50, URZ, UP0 ;  /* 0x000000ff32327287 */ /* 0x000fe60008000000 */
[----:B------:R-:W-:Y:S05]  /*7f50*/  @P0 LEA R2, R2, UR47, 0x3 ;  /* 0x0000002f02020c11 */ /* 0x000fea000f8e18ff */
[----:B------:R-:W-:Y:S05]  /*7f60*/  @P0 VIADD R2, R2, 0xb8 ;  /* 0x000000b802020836 */ /* 0x000fea0000000000 */
[----:B------:R-:W-:Y:S04]  /*7f70*/  @P0 PRMT R0, R0, 0x654, R2 ;  /* 0x0000065400000816 */ /* 0x000fe80000000002 */
[----:B------:R2:W-:Y:S03]  /*7f80*/  @P0 SYNCS.ARRIVE.TRANS64.RED.A1T0 RZ, [R0+URZ], RZ ;  /* 0x000000ff00ff09a7 */ /* 0x0005e600081004ff */
.L_x_135:
[----:B------:R-:W-:Y:S01]  /*7f90*/  ISETP.NE.AND P2, PT, R111, RZ, PT ;  /* 0x000000ff6f00720c */ /* 0x000fe20003f45270 */
[----:B------:R-:W-:Y:S01]  /*7fa0*/  UIADD3 UR51, UPT, UPT, UR51, 0x2, URZ ;  /* 0x0000000233337890 */ /* 0x000fe2000fffe0ff */
[----:B------:R-:W-:Y:S01]  /*7fb0*/  ISETP.NE.AND P0, PT, R112, 0x2, PT ;  /* 0x000000027000780c */ /* 0x000fe20003f05270 */
[----:B-1----:R-:W-:Y:S01]  /*7fc0*/  IMAD.IADD R4, R44, 0x1, R96 ;  /* 0x000000012c047824 */ /* 0x002fe200078e0260 */
[----:B------:R-:W-:Y:S01]  /*7fd0*/  ISETP.NE.AND P1, PT, R85, 0x4, PT ;  /* 0x000000045500780c */ /* 0x000fe20003f25270 */
[----:B------:R-:W-:Y:S01]  /*7fe0*/  IMAD.IADD R3, R45, 0x1, R97 ;  /* 0x000000012d037824 */ /* 0x000fe200078e0261 */
[----:B------:R-:W-:Y:S02]  /*7ff0*/  SEL R2, RZ, 0x1, P0 ;  /* 0x00000001ff027807 */ /* 0x000fe40000000000 */
[----:B--2---:R-:W-:Y:S02]  /*8000*/  SEL R0, RZ, 0x1, P1 ;  /* 0x00000001ff007807 */ /* 0x004fe40000800000 */
[----:B------:R-:W-:Y:S02]  /*8010*/  LOP3.LUT R107, R107, R2, RZ, 0x3c, !PT ;  /* 0x000000026b6b7212 */ /* 0x000fe400078e3cff */
[----:B------:R-:W-:Y:S02]  /*8020*/  LOP3.LUT R108, R108, R0, RZ, 0x3c, !PT ;  /* 0x000000006c6c7212 */ /* 0x000fe400078e3cff */
[----:B------:R-:W-:Y:S02]  /*8030*/  @P2 R2UR UR36, R106 ;  /* 0x000000006a2422ca */ /* 0x000fe400000e0000 */
[----:B------:R-:W-:Y:S02]  /*8040*/  SEL R112, R112, RZ, P0 ;  /* 0x000000ff70707207 */ /* 0x000fe40000000000 */
[----:B------:R-:W-:Y:S01]  /*8050*/  SEL R85, R85, RZ, P1 ;  /* 0x000000ff55557207 */ /* 0x000fe20000800000 */
[----:B------:R-:W-:Y:S10]  /*8060*/  @P2 BRA `(.L_x_136) ;  /* 0xffffffd400b42947 */ /* 0x000ff4000383ffff */
[----:B------:R-:W1:Y:S01]  /*8070*/  LDCU.64 UR6, c[0x0][0x888] ;  /* 0x00011100ff0677ac */ /* 0x000e620008000a00 */
[----:B------:R-:W2:Y:S01]  /*8080*/  LDCU.64 UR4, c[0x0][0x890] ;  /* 0x00011200ff0477ac */ /* 0x000ea20008000a00 */
[----:B-1----:R-:W-:Y:S02]  /*8090*/  ISETP.NE.U32.AND P2, PT, RZ, UR6, PT ;  /* 0x00000006ff007c0c */ /* 0x002fe4000bf45070 */
[----:B--2---:R-:W-:Y:S02]  /*80a0*/  ISETP.NE.U32.AND P1, PT, RZ, UR4, PT ;  /* 0x00000004ff007c0c */ /* 0x004fe4000bf25070 */
[----:B------:R-:W-:Y:S02]  /*80b0*/  ISETP.NE.AND.EX P2, PT, RZ, UR7, PT, P2 ;  /* 0x00000007ff007c0c */ /* 0x000fe4000bf45320 */
[----:B------:R-:W-:-:S13]  /*80c0*/  ISETP.NE.AND.EX P0, PT, RZ, UR5, PT, P1 ;  /* 0x00000005ff007c0c */ /* 0x000fda000bf05310 */
[----:B------:R-:W-:Y:S05]  /*80d0*/  @P2 BRA P0, `(.L_x_137) ;  /* 0x00000000003c2947 */ /* 0x000fea0000000000 */
[----:B------:R-:W-:-:S13]  /*80e0*/  ISETP.NE.AND.EX P1, PT, RZ, UR5, PT, P1 ;  /* 0x00000005ff007c0c */ /* 0x000fda000bf25310 */
[----:B------:R-:W-:Y:S05]  /*80f0*/  @P1 BRA `(.L_x_138) ;  /* 0x00000000000c1947 */ /* 0x000fea0003800000 */
[----:B------:R-:W-:-:S13]  /*8100*/  FSETP.NEU.AND P0, PT, R48, RZ, PT ;  /* 0x000000ff3000720b */ /* 0x000fda0003f0d000 */
[----:B------:R-:W-:Y:S05]  /*8110*/  @!P0 EXIT ;  /* 0x000000000000894d */ /* 0x000fea0003800000 */
[----:B------:R-:W-:Y:S05]  /*8120*/  BRA `(.L_x_137) ;  /* 0x0000000000287947 */ /* 0x000fea0003800000 */
.L_x_138:
[----:B------:R-:W-:Y:S01]  /*8130*/  ISETP.NE.AND P0, PT, R114, RZ, PT ;  /* 0x000000ff7200720c */ /* 0x000fe20003f05270 */
[----:B------:R-:W-:-:S12]  /*8140*/  BSSY.RECONVERGENT B0, `(.L_x_137) ;  /* 0x0000008000007945 */ /* 0x000fd80003800200 */
[----:B------:R-:W-:Y:S05]  /*8150*/  @P0 BRA `(.L_x_139) ;  /* 0x0000000000100947 */ /* 0x000fea0003800000 */
[----:B------:R-:W-:-:S04]  /*8160*/  ISETP.NE.U32.AND P0, PT, RZ, UR6, PT ;  /* 0x00000006ff007c0c */ /* 0x000fc8000bf05070 */
[----:B------:R-:W-:-:S13]  /*8170*/  ISETP.NE.AND.EX P0, PT, RZ, UR7, PT, P0 ;  /* 0x00000007ff007c0c */ /* 0x000fda000bf05300 */
[----:B------:R-:W-:Y:S05]  /*8180*/  @!P0 EXIT ;  /* 0x000000000000894d */ /* 0x000fea0003800000 */
[----:B------:R-:W-:Y:S05]  /*8190*/  BRA `(.L_x_140) ;  /* 0x0000000000087947 */ /* 0x000fea0003800000 */
.L_x_139:
[----:B------:R-:W-:-:S13]  /*81a0*/  FSETP.NEU.AND P0, PT, R48, RZ, PT ;  /* 0x000000ff3000720b */ /* 0x000fda0003f0d000 */
[----:B------:R-:W-:Y:S05]  /*81b0*/  @!P0 EXIT ;  /* 0x000000000000894d */ /* 0x000fea0003800000 */
.L_x_140:
[----:B------:R-:W-:Y:S05]  /*81c0*/  BSYNC.RECONVERGENT B0 ;  /* 0x0000000000007941 */ /* 0x000fea0003800200 */
.L_x_137:
[----:B------:R-:W-:Y:S01]  /*81d0*/  ULEA UR4, UR50, UR47, 0x3 ;  /* 0x0000002f32047291 */ /* 0x000fe2000f8e18ff */
[----:B------:R-:W-:-:S04]  /*81e0*/  DEPBAR.LE SB0, 0x0 ;  /* 0x000080000000791a */ /* 0x000fc80000000000 */
[----:B------:R-:W-:-:S04]  /*81f0*/  UIADD3 UR4, UPT, UPT, UR4, 0xb8, URZ ;  /* 0x000000b804047890 */ /* 0x000fc8000fffe0ff */
[----:B------:R-:W-:-:S09]  /*8200*/  UPRMT UR4, UR46, 0x654, UR4 ;  /* 0x000006542e047896 */ /* 0x000fd20008000004 */
[----:B------:R-:W-:Y:S01]  /*8210*/  SYNCS.ARRIVE.TRANS64.RED.A1T0 RZ, [UR4], RZ ;  /* 0x000000ffffff79a7 */ /* 0x000fe20008100404 */
[----:B------:R-:W-:Y:S05]  /*8220*/  EXIT ;  /* 0x000000000000794d */ /* 0x000fea0003800000 */
.L_x_25:
[----:B--2---:R2:W4:Y:S02]  /*8230*/  SYNCS.PHASECHK.TRANS64.TRYWAIT P0, [R2+URZ+0x150], R5 ;  /* 0x00015005020075a7 */ /* 0x00452400080011ff */
[----:B----4-:R-:W-:Y:S05]  /*8240*/  @!P0 NANOSLEEP.SYNCS 0x989680 ;  /* 0x009896800000895d */ /* 0x010fea0003900000 */
[----:B------:R-:W4:Y:S02]  /*8250*/  @!P0 SYNCS.PHASECHK.TRANS64 P0, [R2+URZ+0x150], R5 ;  /* 0x00015005020085a7 */ /* 0x000f2400080010ff */
[----:B----4-:R-:W-:Y:S05]  /*8260*/  @!P0 BRA `(.L_x_25) ;  /* 0xfffffffc00f08947 */ /* 0x010fea000383ffff */
[----:B------:R-:W-:Y:S05]  /*8270*/  BRA `(.L_x_141) ;  /* 0xffffff9400987947 */ /* 0x000fea000383ffff */
.L_x_28:
[----:B------:R-:W-:-:S07]  /*8280*/  MOV R2, UR33 ;  /* 0x0000002100027c02 */ /* 0x000fce0008000f00 */
.L_x_142:
[----:B-1----:R1:W2:Y:S02]  /*8290*/  SYNCS.PHASECHK.TRANS64.TRYWAIT P0, [R2+URZ+0x50], R4 ;  /* 0x00005004020075a7 */ /* 0x0022a400080011ff */
[----:B--2---:R-:W-:Y:S05]  /*82a0*/  @!P0 NANOSLEEP.SYNCS 0x989680 ;  /* 0x009896800000895d */ /* 0x004fea0003900000 */
[----:B------:R-:W2:Y:S02]  /*82b0*/  @!P0 SYNCS.PHASECHK.TRANS64 P0, [R2+URZ+0x50], R4 ;  /* 0x00005004020085a7 */ /* 0x000ea400080010ff */
[----:B--2---:R-:W-:Y:S05]  /*82c0*/  @!P0 BRA `(.L_x_142) ;  /* 0xfffffffc00f08947 */ /* 0x004fea000383ffff */
[----:B------:R-:W-:Y:S05]  /*82d0*/  BRA `(.L_x_27) ;  /* 0xffffff9800007947 */ /* 0x000fea000383ffff */
.L_x_35:
[----:B-1----:R-:W-:-:S07]  /*82e0*/  MOV R2, UR17 ;  /* 0x0000001100027c02 */ /* 0x002fce0008000f00 */
.L_x_143:
[----:B-1----:R1:W2:Y:S02]  /*82f0*/  SYNCS.PHASECHK.TRANS64.TRYWAIT P0, [R2+URZ+0x50], R4 ;  /* 0x00005004020075a7 */ /* 0x0022a400080011ff */
[----:B--2---:R-:W-:Y:S05]  /*8300*/  @!P0 NANOSLEEP.SYNCS 0x989680 ;  /* 0x009896800000895d */ /* 0x004fea0003900000 */
[----:B------:R-:W2:Y:S02]  /*8310*/  @!P0 SYNCS.PHASECHK.TRANS64 P0, [R2+URZ+0x50], R4 ;  /* 0x00005004020085a7 */ /* 0x000ea400080010ff */
[----:B--2---:R-:W-:Y:S05]  /*8320*/  @!P0 BRA `(.L_x_143) ;  /* 0xfffffffc00f08947 */ /* 0x004fea000383ffff */
[----:B------:R-:W-:Y:S05]  /*8330*/  BRA `(.L_x_34) ;  /* 0xffffff9800bc7947 */ /* 0x000fea000383ffff */
.L_x_40:
[----:B-1----:R1:W2:Y:S02]  /*8340*/  SYNCS.PHASECHK.TRANS64.TRYWAIT P0, [R2+URZ+0xe0], R3 ;  /* 0x0000e003020075a7 */ /* 0x0022a400080011ff */
[----:B--2---:R-:W-:Y:S05]  /*8350*/  @!P0 NANOSLEEP.SYNCS 0x989680 ;  /* 0x009896800000895d */ /* 0x004fea0003900000 */
[----:B------:R-:W2:Y:S02]  /*8360*/  @!P0 SYNCS.PHASECHK.TRANS64 P0, [R2+URZ+0xe0], R3 ;  /* 0x0000e003020085a7 */ /* 0x000ea400080010ff */
[----:B--2---:R-:W-:Y:S05]  /*8370*/  @!P0 BRA `(.L_x_40) ;  /* 0xfffffffc00f08947 */ /* 0x004fea000383ffff */
[----:B------:R-:W-:Y:S05]  /*8380*/  BRA `(.L_x_144) ;  /* 0xffffff9c00607947 */ /* 0x000fea000383ffff */
.L_x_44:
[----:B---3--:R-:W-:-:S07]  /*8390*/  MOV R0, UR5 ;  /* 0x0000000500007c02 */ /* 0x008fce0008000f00 */
.L_x_145:
[----:B-1----:R1:W2:Y:S02]  /*83a0*/  SYNCS.PHASECHK.TRANS64.TRYWAIT P0, [R0+URZ], R2 ;  /* 0x00000002000075a7 */ /* 0x0022a400080011ff */
[----:B--2---:R-:W-:Y:S05]  /*83b0*/  @!P0 NANOSLEEP.SYNCS 0x989680 ;  /* 0x009896800000895d */ /* 0x004fea0003900000 */
[----:B------:R-:W2:Y:S02]  /*83c0*/  @!P0 SYNCS.PHASECHK.TRANS64 P0, [R0+URZ], R2 ;  /* 0x00000002000085a7 */ /* 0x000ea400080010ff */
[----:B--2---:R-:W-:Y:S05]  /*83d0*/  @!P0 BRA `(.L_x_145) ;  /* 0xfffffffc00f08947 */ /* 0x004fea000383ffff */
[----:B------:R-:W-:Y:S05]  /*83e0*/  BRA `(.L_x_146) ;  /* 0xffffffa000d07947 */ /* 0x000fea000383ffff */
.L_x_45:
[----:B---3--:R-:W-:-:S07]  /*83f0*/  MOV R0, UR5 ;  /* 0x0000000500007c02 */ /* 0x008fce0008000f00 */
.L_x_147:
[----:B-1----:R1:W2:Y:S02]  /*8400*/  SYNCS.PHASECHK.TRANS64.TRYWAIT P0, [R0+URZ], R3 ;  /* 0x00000003000075a7 */ /* 0x0022a400080011ff */
[----:B--2---:R-:W-:Y:S05]  /*8410*/  @!P0 NANOSLEEP.SYNCS 0x989680 ;  /* 0x009896800000895d */ /* 0x004fea0003900000 */
[----:B------:R-:W2:Y:S02]  /*8420*/  @!P0 SYNCS.PHASECHK.TRANS64 P0, [R0+URZ], R3 ;  /* 0x00000003000085a7 */ /* 0x000ea400080010ff */
[----:B--2---:R-:W-:Y:S05]  /*8430*/  @!P0 BRA `(.L_x_147) ;  /* 0xfffffffc00f08947 */ /* 0x004fea000383ffff */
[----:B------:R-:W-:Y:S05]  /*8440*/  BRA `(.L_x_148) ;  /* 0xffffffa000dc7947 */ /* 0x000fea000383ffff */
.L_x_46:
[----:B---3--:R-:W-:-:S07]  /*8450*/  MOV R0, UR5 ;  /* 0x0000000500007c02 */ /* 0x008fce0008000f00 */
.L_x_149:
[----:B-1----:R1:W2:Y:S02]  /*8460*/  SYNCS.PHASECHK.TRANS64.TRYWAIT P0, [R0+URZ], R3 ;  /* 0x00000003000075a7 */ /* 0x0022a400080011ff */
[----:B--2---:R-:W-:Y:S05]  /*8470*/  @!P0 NANOSLEEP.SYNCS 0x989680 ;  /* 0x009896800000895d */ /* 0x004fea0003900000 */
[----:B------:R-:W2:Y:S02]  /*8480*/  @!P0 SYNCS.PHASECHK.TRANS64 P0, [R0+URZ], R3 ;  /* 0x00000003000085a7 */ /* 0x000ea400080010ff */
[----:B--2---:R-:W-:Y:S05]  /*8490*/  @!P0 BRA `(.L_x_149) ;  /* 0xfffffffc00f08947 */ /* 0x004fea000383ffff */
[----:B------:R-:W-:Y:S05]  /*84a0*/  BRA `(.L_x_150) ;  /* 0xffffffa000e87947 */ /* 0x000fea000383ffff */
.L_x_47:
[----:B---3--:R-:W-:-:S07]  /*84b0*/  MOV R0, UR5 ;  /* 0x0000000500007c02 */ /* 0x008fce0008000f00 */
.L_x_151:
[----:B-1----:R1:W2:Y:S02]  /*84c0*/  SYNCS.PHASECHK.TRANS64.TRYWAIT P0, [R0+URZ], R3 ;  /* 0x00000003000075a7 */ /* 0x0022a400080011ff */
[----:B--2---:R-:W-:Y:S05]  /*84d0*/  @!P0 NANOSLEEP.SYNCS 0x989680 ;  /* 0x009896800000895d */ /* 0x004fea0003900000 */
[----:B------:R-:W2:Y:S02]  /*84e0*/  @!P0 SYNCS.PHASECHK.TRANS64 P0, [R0+URZ], R3 ;  /* 0x00000003000085a7 */ /* 0x000ea400080010ff */
[----:B--2---:R-:W-:Y:S05]  /*84f0*/  @!P0 BRA `(.L_x_151) ;  /* 0xfffffffc00f08947 */ /* 0x004fea000383ffff */
[----:B------:R-:W-:Y:S05]  /*8500*/  BRA `(.L_x_152) ;  /* 0xffffffa000f47947 */ /* 0x000fea000383ffff */
.L_x_48:
[----:B---3--:R-:W-:-:S07]  /*8510*/  MOV R0, UR5 ;  /* 0x0000000500007c02 */ /* 0x008fce0008000f00 */
.L_x_153:
[----:B-1----:R1:W2:Y:S02]  /*8520*/  SYNCS.PHASECHK.TRANS64.TRYWAIT P0, [R0+URZ], R3 ;  /* 0x00000003000075a7 */ /* 0x0022a400080011ff */
[----:B--2---:R-:W-:Y:S05]  /*8530*/  @!P0 NANOSLEEP.SYNCS 0x989680 ;  /* 0x009896800000895d */ /* 0x004fea0003900000 */
[----:B------:R-:W2:Y:S02]  /*8540*/  @!P0 SYNCS.PHASECHK.TRANS64 P0, [R0+URZ], R3 ;  /* 0x00000003000085a7 */ /* 0x000ea400080010ff */
[----:B--2---:R-:W-:Y:S05]  /*8550*/  @!P0 BRA `(.L_x_153) ;  /* 0xfffffffc00f08947 */ /* 0x004fea000383ffff */
[----:B------:R-:W-:Y:S05]  /*8560*/  BRA `(.L_x_154) ;  /* 0xffffffa400007947 */ /* 0x000fea000383ffff */
.L_x_49:
[----:B---3--:R-:W-:-:S07]  /*8570*/  MOV R0, UR5 ;  /* 0x0000000500007c02 */ /* 0x008fce0008000f00 */
.L_x_155:
[----:B-1----:R1:W2:Y:S02]  /*8580*/  SYNCS.PHASECHK.TRANS64.TRYWAIT P0, [R0+URZ], R3 ;  /* 0x00000003000075a7 */ /* 0x0022a400080011ff */
[----:B--2---:R-:W-:Y:S05]  /*8590*/  @!P0 NANOSLEEP.SYNCS 0x989680 ;  /* 0x009896800000895d */ /* 0x004fea0003900000 */
[----:B------:R-:W2:Y:S02]  /*85a0*/  @!P0 SYNCS.PHASECHK.TRANS64 P0, [R0+URZ], R3 ;  /* 0x00000003000085a7 */ /* 0x000ea400080010ff */
[----:B--2---:R-:W-:Y:S05]  /*85b0*/  @!P0 BRA `(.L_x_155) ;  /* 0xfffffffc00f08947 */ /* 0x004fea000383ffff */
[----:B------:R-:W-:Y:S05]  /*85c0*/  BRA `(.L_x_156) ;  /* 0xffffffa4000c7947 */ /* 0x000fea000383ffff */
.L_x_50:
[----:B---3--:R-:W-:-:S07]  /*85d0*/  MOV R0, UR5 ;  /* 0x0000000500007c02 */ /* 0x008fce0008000f00 */
.L_x_157:
[----:B-1----:R1:W2:Y:S02]  /*85e0*/  SYNCS.PHASECHK.TRANS64.TRYWAIT P0, [R0+URZ], R3 ;  /* 0x00000003000075a7 */ /* 0x0022a400080011ff */
[----:B--2---:R-:W-:Y:S05]  /*85f0*/  @!P0 NANOSLEEP.SYNCS 0x989680 ;  /* 0x009896800000895d */ /* 0x004fea0003900000 */
[----:B------:R-:W2:Y:S02]  /*8600*/  @!P0 SYNCS.PHASECHK.TRANS64 P0, [R0+URZ], R3 ;  /* 0x00000003000085a7 */ /* 0x000ea400080010ff */
[----:B--2---:R-:W-:Y:S05]  /*8610*/  @!P0 BRA `(.L_x_157) ;  /* 0xfffffffc00f08947 */ /* 0x004fea000383ffff */
[----:B------:R-:W-:Y:S05]  /*8620*/  BRA `(.L_x_158) ;  /* 0xffffffa400187947 */ /* 0x000fea000383ffff */
.L_x_51:
[----:B---3--:R-:W-:-:S07]  /*8630*/  MOV R0, UR5 ;  /* 0x0000000500007c02 */ /* 0x008fce0008000f00 */
.L_x_159:
[----:B-1----:R1:W2:Y:S02]  /*8640*/  SYNCS.PHASECHK.TRANS64.TRYWAIT P0, [R0+URZ], R3 ;  /* 0x00000003000075a7 */ /* 0x0022a400080011ff */
[----:B--2---:R-:W-:Y:S05]  /*8650*/  @!P0 NANOSLEEP.SYNCS 0x989680 ;  /* 0x009896800000895d */ /* 0x004fea0003900000 */
[----:B------:R-:W2:Y:S02]  /*8660*/  @!P0 SYNCS.PHASECHK.TRANS64 P0, [R0+URZ], R3 ;  /* 0x00000003000085a7 */ /* 0x000ea400080010ff */
[----:B--2---:R-:W-:Y:S05]  /*8670*/  @!P0 BRA `(.L_x_159) ;  /* 0xfffffffc00f08947 */ /* 0x004fea000383ffff */
[----:B------:R-:W-:Y:S05]  /*8680*/  BRA `(.L_x_160) ;  /* 0xffffffa400247947 */ /* 0x000fea000383ffff */
.L_x_52:
[----:B---3--:R-:W-:-:S07]  /*8690*/  MOV R0, UR5 ;  /* 0x0000000500007c02 */ /* 0x008fce0008000f00 */
.L_x_161:
[----:B-1----:R1:W2:Y:S02]  /*86a0*/  SYNCS.PHASECHK.TRANS64.TRYWAIT P0, [R0+URZ], R3 ;  /* 0x00000003000075a7 */ /* 0x0022a400080011ff */
[----:B--2---:R-:W-:Y:S05]  /*86b0*/  @!P0 NANOSLEEP.SYNCS 0x989680 ;  /* 0x009896800000895d */ /* 0x004fea0003900000 */
[----:B------:R-:W2:Y:S02]  /*86c0*/  @!P0 SYNCS.PHASECHK.TRANS64 P0, [R0+URZ], R3 ;  /* 0x00000003000085a7 */ /* 0x000ea400080010ff */
[----:B--2---:R-:W-:Y:S05]  /*86d0*/  @!P0 BRA `(.L_x_161) ;  /* 0xfffffffc00f08947 */ /* 0x004fea000383ffff */
[----:B------:R-:W-:Y:S05]  /*86e0*/  BRA `(.L_x_162) ;  /* 0xffffffa400307947 */ /* 0x000fea000383ffff */
.L_x_55:
[----:B-1----:R1:W2:Y:S02]  /*86f0*/  SYNCS.PHASECHK.TRANS64.TRYWAIT P0, [R0+URZ+0x140], R4 ;  /* 0x00014004000075a7 */ /* 0x0022a400080011ff */
[----:B--2---:R-:W-:Y:S05]  /*8700*/  @!P0 NANOSLEEP.SYNCS 0x989680 ;  /* 0x009896800000895d */ /* 0x004fea0003900000 */
[----:B------:R-:W2:Y:S02]  /*8710*/  @!P0 SYNCS.PHASECHK.TRANS64 P0, [R0+URZ+0x140], R4 ;  /* 0x00014004000085a7 */ /* 0x000ea400080010ff */
[----:B--2---:R-:W-:Y:S05]  /*8720*/  @!P0 BRA `(.L_x_55) ;  /* 0xfffffffc00f08947 */ /* 0x004fea000383ffff */
[----:B------:R-:W-:Y:S05]  /*8730*/  BRA `(.L_x_163) ;  /* 0xffffffa4008c7947 */ /* 0x000fea000383ffff */
.L_x_56:
[----:B------:R-:W-:-:S07]  /*8740*/  MOV R0, UR5 ;  /* 0x0000000500007c02 */ /* 0x000fce0008000f00 */
.L_x_164:
[----:B-1----:R1:W2:Y:S02]  /*8750*/  SYNCS.PHASECHK.TRANS64.TRYWAIT P0, [R0+URZ+0xf0], R5 ;  /* 0x0000f005000075a7 */ /* 0x0022a400080011ff */
[----:B--2---:R-:W-:Y:S05]  /*8760*/  @!P0 NANOSLEEP.SYNCS 0x989680 ;  /* 0x009896800000895d */ /* 0x004fea0003900000 */
[----:B------:R-:W2:Y:S02]  /*8770*/  @!P0 SYNCS.PHASECHK.TRANS64 P0, [R0+URZ+0xf0], R5 ;  /* 0x0000f005000085a7 */ /* 0x000ea400080010ff */
[----:B--2---:R-:W-:Y:S05]  /*8780*/  @!P0 BRA `(.L_x_164) ;  /* 0xfffffffc00f08947 */ /* 0x004fea000383ffff */
[----:B------:R-:W-:Y:S05]  /*8790*/  BRA `(.L_x_165) ;  /* 0xffffffa4009c7947 */ /* 0x000fea000383ffff */
.L_x_57:
[----:B-1----:R1:W2:Y:S02]  /*87a0*/  SYNCS.PHASECHK.TRANS64.TRYWAIT P1, [R0+URZ+0xe0], R4 ;  /* 0x0000e004000075a7 */ /* 0x0022a400080211ff */
[----:B--2---:R-:W-:Y:S05]  /*87b0*/  @!P1 NANOSLEEP.SYNCS 0x989680 ;  /* 0x009896800000995d */ /* 0x004fea0003900000 */
[----:B------:R-:W2:Y:S02]  /*87c0*/  @!P1 SYNCS.PHASECHK.TRANS64 P1, [R0+URZ+0xe0], R4 ;  /* 0x0000e004000095a7 */ /* 0x000ea400080210ff */
[----:B--2---:R-:W-:Y:S05]  /*87d0*/  @!P1 BRA `(.L_x_57) ;  /* 0xfffffffc00f09947 */ /* 0x004fea000383ffff */
[----:B------:R-:W-:Y:S05]  /*87e0*/  BRA `(.L_x_166) ;  /* 0xffffffa400cc7947 */ /* 0x000fea000383ffff */
.L_x_60:
[----:B------:R-:W-:-:S07]  /*87f0*/  MOV R0, UR5 ;  /* 0x0000000500007c02 */ /* 0x000fce0008000f00 */
.L_x_167:
[----:B-1----:R1:W2:Y:S02]  /*8800*/  SYNCS.PHASECHK.TRANS64.TRYWAIT P0, [R0+URZ+0xf0], R2 ;  /* 0x0000f002000075a7 */ /* 0x0022a400080011ff */
[----:B--2---:R-:W-:Y:S05]  /*8810*/  @!P0 NANOSLEEP.SYNCS 0x989680 ;  /* 0x009896800000895d */ /* 0x004fea0003900000 */
[----:B------:R-:W2:Y:S02]  /*8820*/  @!P0 SYNCS.PHASECHK.TRANS64 P0, [R0+URZ+0xf0], R2 ;  /* 0x0000f002000085a7 */ /* 0x000ea400080010ff */
[----:B--2---:R-:W-:Y:S05]  /*8830*/  @!P0 BRA `(.L_x_167) ;  /* 0xfffffffc00f08947 */ /* 0x004fea000383ffff */
[----:B------:R-:W-:Y:S05]  /*8840*/  BRA `(.L_x_59) ;  /* 0xffffffa800207947 */ /* 0x000fea000383ffff */
.L_x_69:
[----:B-1----:R-:W-:-:S04]  /*8850*/  MOV R3, UR6 ;  /* 0x0000000600037c02 */ /* 0x002fc80008000f00 */
[----:B------:R1:W2:Y:S03]  /*8860*/  SYNCS.PHASECHK.TRANS64.TRYWAIT P0, [R3+URZ+0x8], R4 ;  /* 0x00000804030075a7 */ /* 0x0002a600080011ff */
[----:B--2---:R-:W-:Y:S05]  /*8870*/  @!P0 NANOSLEEP.SYNCS 0x989680 ;  /* 0x009896800000895d */ /* 0x004fea0003900000 */
[----:B------:R-:W2:Y:S02]  /*8880*/  @!P0 SYNCS.PHASECHK.TRANS64 P0, [R3+URZ+0x8], R4 ;  /* 0x00000804030085a7 */ /* 0x000ea400080010ff */
[----:B--2---:R-:W-:Y:S05]  /*8890*/  @!P0 BRA `(.L_x_69) ;  /* 0xfffffffc00ec8947 */ /* 0x004fea000383ffff */
[----:B------:R-:W-:Y:S05]  /*88a0*/  BRA `(.L_x_68) ;  /* 0xffffffa800d47947 */ /* 0x000fea000383ffff */
.L_x_71:
[----:B------:R-:W-:Y:S01]  /*88b0*/  BSSY B0, `(.L_x_168) ;  /* 0x0000006000007945 */ /* 0x000fe20003800000 */
[----:B------:R-:W-:-:S07]  /*88c0*/  MOV R15, 0xffffffff ;  /* 0xffffffff000f7802 */ /* 0x000fce0000000f00 */
[----:B-1---5:R-:W-:Y:S05]  /*88d0*/  WARPSYNC.COLLECTIVE R15, `(.L_x_169) ;  /* 0x000000000f0c7348 */ /* 0x022fea0003c00000 */
[----:B------:R-:W-:Y:S02]  /*88e0*/  ELECT P6, UR79, PT ;  /* 0x00000000004f782f */ /* 0x000fe400038c0000 */
[----:B------:R-:W-:Y:S01]  /*88f0*/  MOV R14, UR79 ;  /* 0x0000004f000e7c02 */ /* 0x000fe20008000f00 */
[----:B-1---5:R-:W-:Y:S10]  /*8900*/  ENDCOLLECTIVE ;  /* 0x000000000000791b */ /* 0x022ff40003800000 */
.L_x_169:
[----:B------:R-:W-:Y:S05]  /*8910*/  BSYNC B0 ;  /* 0x0000000000007941 */ /* 0x000fea0003800000 */
.L_x_168:
[----:B------:R-:W-:Y:S05]  /*8920*/  BRA `(.L_x_170) ;  /* 0xffffffac00047947 */ /* 0x000fea000383ffff */
.L_x_73:
[----:B-1----:R-:W-:-:S04]  /*8930*/  MOV R0, UR6 ;  /* 0x0000000600007c02 */ /* 0x002fc80008000f00 */
[----:B------:R1:W2:Y:S03]  /*8940*/  SYNCS.PHASECHK.TRANS64.TRYWAIT P0, [R0+URZ+0x8], R2 ;  /* 0x00000802000075a7 */ /* 0x0002a600080011ff */
[----:B--2---:R-:W-:Y:S05]  /*8950*/  @!P0 NANOSLEEP.SYNCS 0x989680 ;  /* 0x009896800000895d */ /* 0x004fea0003900000 */
[----:B------:R-:W2:Y:S02]  /*8960*/  @!P0 SYNCS.PHASECHK.TRANS64 P0, [R0+URZ+0x8], R2 ;  /* 0x00000802000085a7 */ /* 0x000ea400080010ff */
[----:B--2---:R-:W-:Y:S05]  /*8970*/  @!P0 BRA `(.L_x_73) ;  /* 0xfffffffc00ec8947 */ /* 0x004fea000383ffff */
[----:B------:R-:W-:Y:S05]  /*8980*/  BRA `(.L_x_72) ;  /* 0xffffffac00087947 */ /* 0x000fea000383ffff */
.L_x_74:
[----:B-1----:R1:W2:Y:S02]  /*8990*/  SYNCS.PHASECHK.TRANS64.TRYWAIT P0, [R0+URZ+0xe0], R4 ;  /* 0x0000e004000075a7 */ /* 0x0022a400080011ff */
[----:B--2---:R-:W-:Y:S05]  /*89a0*/  @!P0 NANOSLEEP.SYNCS 0x989680 ;  /* 0x009896800000895d */ /* 0x004fea0003900000 */
[----:B------:R-:W2:Y:S02]  /*89b0*/  @!P0 SYNCS.PHASECHK.TRANS64 P0, [R0+URZ+0xe0], R4 ;  /* 0x0000e004000085a7 */ /* 0x000ea400080010ff */
[----:B--2---:R-:W-:Y:S05]  /*89c0*/  @!P0 BRA `(.L_x_74) ;  /* 0xfffffffc00f08947 */ /* 0x004fea000383ffff */
[----:B------:R-:W-:Y:S05]  /*89d0*/  BRA `(.L_x_171) ;  /* 0xffffffac00f47947 */ /* 0x000fea000383ffff */
.L_x_76:
[----:B------:R-:W-:-:S07]  /*89e0*/  MOV R0, UR9 ;  /* 0x0000000900007c02 */ /* 0x000fce0008000f00 */
.L_x_172:
[----:B-1----:R1:W2:Y:S02]  /*89f0*/  SYNCS.PHASECHK.TRANS64.TRYWAIT P0, [R0+URZ+0x120], R4 ;  /* 0x00012004000075a7 */ /* 0x0022a400080011ff */
[----:B--2---:R-:W-:Y:S05]  /*8a00*/  @!P0 NANOSLEEP.SYNCS 0x989680 ;  /* 0x009896800000895d */ /* 0x004fea0003900000 */
[----:B------:R-:W2:Y:S02]  /*8a10*/  @!P0 SYNCS.PHASECHK.TRANS64 P0, [R0+URZ+0x120], R4 ;  /* 0x00012004000085a7 */ /* 0x000ea400080010ff */
[----:B--2---:R-:W-:Y:S05]  /*8a20*/  @!P0 BRA `(.L_x_172) ;  /* 0xfffffffc00f08947 */ /* 0x004fea000383ffff */
[----:B------:R-:W-:Y:S05]  /*8a30*/  BRA `(.L_x_173) ;  /* 0xffffffb000407947 */ /* 0x000fea000383ffff */
.L_x_79:
[----:B------:R-:W-:Y:S07]  /*8a40*/  MOV R0, UR8 ;  /* 0x0000000800007c02 */ /* 0x000fee0008000f00 */
.L_x_174:
[----:B-1----:R1:W2:Y:S02]  /*8a50*/  SYNCS.PHASECHK.TRANS64.TRYWAIT P0, [R0+URZ], R4 ;  /* 0x00000004000075a7 */ /* 0x0022a400080011ff */
[----:B--2---:R-:W-:Y:S05]  /*8a60*/  @!P0 NANOSLEEP.SYNCS 0x989680 ;  /* 0x009896800000895d */ /* 0x004fea0003900000 */
[----:B------:R-:W2:Y:S02]  /*8a70*/  @!P0 SYNCS.PHASECHK.TRANS64 P0, [R0+URZ], R4 ;  /* 0x00000004000085a7 */ /* 0x000ea400080010ff */
[----:B--2---:R-:W-:Y:S05]  /*8a80*/  @!P0 BRA `(.L_x_174) ;  /* 0xfffffffc00f08947 */ /* 0x004fea000383ffff */
[----:B------:R-:W-:Y:S05]  /*8a90*/  BRA `(.L_x_78) ;  /* 0xffffffb000547947 */ /* 0x000fea000383ffff */
.L_x_83:
[----:B-1----:R-:W-:-:S07]  /*8aa0*/  MOV R0, UR8 ;  /* 0x0000000800007c02 */ /* 0x002fce0008000f00 */
.L_x_175:
[----:B-1----:R1:W2:Y:S02]  /*8ab0*/  SYNCS.PHASECHK.TRANS64.TRYWAIT P0, [R0+URZ], R2 ;  /* 0x00000002000075a7 */ /* 0x0022a400080011ff */
[----:B--2---:R-:W-:Y:S05]  /*8ac0*/  @!P0 NANOSLEEP.SYNCS 0x989680 ;  /* 0x009896800000895d */ /* 0x004fea0003900000 */
[----:B------:R-:W2:Y:S02]  /*8ad0*/  @!P0 SYNCS.PHASECHK.TRANS64 P0, [R0+URZ], R2 ;  /* 0x00000002000085a7 */ /* 0x000ea400080010ff */
[----:B--2---:R-:W-:Y:S05]  /*8ae0*/  @!P0 BRA `(.L_x_175) ;  /* 0xfffffffc00f08947 */ /* 0x004fea000383ffff */
[----:B------:R-:W-:Y:S05]  /*8af0*/  BRA `(.L_x_176) ;  /* 0xffffffb400487947 */ /* 0x000fea000383ffff */
.L_x_84:
[----:B------:R-:W-:-:S07]  /*8b00*/  MOV R0, UR8 ;  /* 0x0000000800007c02 */ /* 0x000fce0008000f00 */
.L_x_177:
[----:B-1----:R1:W2:Y:S02]  /*8b10*/  SYNCS.PHASECHK.TRANS64.TRYWAIT P0, [R0+URZ], R3 ;  /* 0x00000003000075a7 */ /* 0x0022a400080011ff */
[----:B--2---:R-:W-:Y:S05]  /*8b20*/  @!P0 NANOSLEEP.SYNCS 0x989680 ;  /* 0x009896800000895d */ /* 0x004fea0003900000 */
[----:B------:R-:W2:Y:S02]  /*8b30*/  @!P0 SYNCS.PHASECHK.TRANS64 P0, [R0+URZ], R3 ;  /* 0x00000003000085a7 */ /* 0x000ea400080010ff */
[----:B--2---:R-:W-:Y:S05]  /*8b40*/  @!P0 BRA `(.L_x_177) ;  /* 0xfffffffc00f08947 */ /* 0x004fea000383ffff */
[----:B------:R-:W-:Y:S05]  /*8b50*/  BRA `(.L_x_178) ;  /* 0xffffffb400547947 */ /* 0x000fea000383ffff */
.L_x_85:
[----:B------:R-:W-:-:S07]  /*8b60*/  MOV R0, UR8 ;  /* 0x0000000800007c02 */ /* 0x000fce0008000f00 */
.L_x_179:
[----:B-1----:R1:W2:Y:S02]  /*8b70*/  SYNCS.PHASECHK.TRANS64.TRYWAIT P0, [R0+URZ], R3 ;  /* 0x00000003000075a7 */ /* 0x0022a400080011ff */
[----:B--2---:R-:W-:Y:S05]  /*8b80*/  @!P0 NANOSLEEP.SYNCS 0x989680 ;  /* 0x009896800000895d */ /* 0x004fea0003900000 */
[----:B------:R-:W2:Y:S02]  /*8b90*/  @!P0 SYNCS.PHASECHK.TRANS64 P0, [R0+URZ], R3 ;  /* 0x00000003000085a7 */ /* 0x000ea400080010ff */
[----:B--2---:R-:W-:Y:S05]  /*8ba0*/  @!P0 BRA `(.L_x_179) ;  /* 0xfffffffc00f08947 */ /* 0x004fea000383ffff */
[----:B------:R-:W-:Y:S05]  /*8bb0*/  BRA `(.L_x_180) ;  /* 0xffffffb400607947 */ /* 0x000fea000383ffff */
.L_x_88:
[----:B------:R-:W-:-:S07]  /*8bc0*/  MOV R0, UR7 ;  /* 0x0000000700007c02 */ /* 0x000fce0008000f00 */
.L_x_181:
[----:B-1----:R1:W2:Y:S02]  /*8bd0*/  SYNCS.PHASECHK.TRANS64.TRYWAIT P1, [R0+URZ+0x160], R2 ;  /* 0x00016002000075a7 */ /* 0x0022a400080211ff */
[----:B--2---:R-:W-:Y:S05]  /*8be0*/  @!P1 NANOSLEEP.SYNCS 0x989680 ;  /* 0x009896800000995d */ /* 0x004fea0003900000 */
[----:B------:R-:W2:Y:S02]  /*8bf0*/  @!P1 SYNCS.PHASECHK.TRANS64 P1, [R0+URZ+0x160], R2 ;  /* 0x00016002000095a7 */ /* 0x000ea400080210ff */
[----:B--2---:R-:W-:Y:S05]  /*8c00*/  @!P1 BRA `(.L_x_181) ;  /* 0xfffffffc00f09947 */ /* 0x004fea000383ffff */
[----:B------:R-:W-:Y:S05]  /*8c10*/  BRA `(.L_x_182) ;  /* 0xffffffb400ac7947 */ /* 0x000fea000383ffff */
.L_x_93:
[----:B--2---:R2:W4:Y:S02]  /*8c20*/  SYNCS.PHASECHK.TRANS64.TRYWAIT P0, [R0+URZ+0xe0], R2 ;  /* 0x0000e002000075a7 */ /* 0x00452400080011ff */
[----:B----4-:R-:W-:Y:S05]  /*8c30*/  @!P0 NANOSLEEP.SYNCS 0x989680 ;  /* 0x009896800000895d */ /* 0x010fea0003900000 */
[----:B------:R-:W4:Y:S02]  /*8c40*/  @!P0 SYNCS.PHASECHK.TRANS64 P0, [R0+URZ+0xe0], R2 ;  /* 0x0000e002000085a7 */ /* 0x000f2400080010ff */
[----:B----4-:R-:W-:Y:S05]  /*8c50*/  @!P0 BRA `(.L_x_93) ;  /* 0xfffffffc00f08947 */ /* 0x010fea000383ffff */
[----:B------:R-:W-:Y:S05]  /*8c60*/  BRA `(.L_x_183) ;  /* 0xffffffb800b07947 */ /* 0x000fea000383ffff */
.L_x_96:
[----:B------:R-:W-:Y:S07]  /*8c70*/  MOV R0, UR6 ;  /* 0x0000000600007c02 */ /* 0x000fee0008000f00 */
.L_x_184:
[----:B--2---:R2:W4:Y:S02]  /*8c80*/  SYNCS.PHASECHK.TRANS64.TRYWAIT P0, [R0+URZ+0xd8], R2 ;  /* 0x0000d802000075a7 */ /* 0x00452400080011ff */
[----:B----4-:R-:W-:Y:S05]  /*8c90*/  @!P0 NANOSLEEP.SYNCS 0x989680 ;  /* 0x009896800000895d */ /* 0x010fea0003900000 */
[----:B------:R-:W4:Y:S02]  /*8ca0*/  @!P0 SYNCS.PHASECHK.TRANS64 P0, [R0+URZ+0xd8], R2 ;  /* 0x0000d802000085a7 */ /* 0x000f2400080010ff */
[----:B----4-:R-:W-:Y:S05]  /*8cb0*/  @!P0 BRA `(.L_x_184) ;  /* 0xfffffffc00f08947 */ /* 0x010fea000383ffff */
[----:B------:R-:W-:Y:S05]  /*8cc0*/  BRA `(.L_x_95) ;  /* 0xffffffbc00907947 */ /* 0x000fea000383ffff */
.L_x_99:
[----:B------:R-:W-:Y:S07]  /*8cd0*/  MOV R0, UR15 ;  /* 0x0000000f00007c02 */ /* 0x000fee0008000f00 */
.L_x_185:
[----:B-1----:R1:W2:Y:S02]  /*8ce0*/  SYNCS.PHASECHK.TRANS64.TRYWAIT P0, [R0+URZ+0xb8], R4 ;  /* 0x0000b804000075a7 */ /* 0x0022a400080011ff */
[----:B--2---:R-:W-:Y:S05]  /*8cf0*/  @!P0 NANOSLEEP.SYNCS 0x989680 ;  /* 0x009896800000895d */ /* 0x004fea0003900000 */
[----:B------:R-:W2:Y:S02]  /*8d00*/  @!P0 SYNCS.PHASECHK.TRANS64 P0, [R0+URZ+0xb8], R4 ;  /* 0x0000b804000085a7 */ /* 0x000ea400080010ff */
[----:B--2---:R-:W-:Y:S05]  /*8d10*/  @!P0 BRA `(.L_x_185) ;  /* 0xfffffffc00f08947 */ /* 0x004fea000383ffff */
[----:B------:R-:W-:Y:S05]  /*8d20*/  BRA `(.L_x_186) ;  /* 0xffffffc000087947 */ /* 0x000fea000383ffff */
.L_x_100:
[----:B------:R-:W-:Y:S07]  /*8d30*/  MOV R0, UR13 ;  /* 0x0000000d00007c02 */ /* 0x000fee0008000f00 */
.L_x_187:
[----:B-1----:R1:W2:Y:S02]  /*8d40*/  SYNCS.PHASECHK.TRANS64.TRYWAIT P0, [R0+URZ+0xb8], R32 ;  /* 0x0000b820000075a7 */ /* 0x0022a400080011ff */
[----:B--2---:R-:W-:Y:S05]  /*8d50*/  @!P0 NANOSLEEP.SYNCS 0x989680 ;  /* 0x009896800000895d */ /* 0x004fea0003900000 */
[----:B------:R-:W2:Y:S02]  /*8d60*/  @!P0 SYNCS.PHASECHK.TRANS64 P0, [R0+URZ+0xb8], R32 ;  /* 0x0000b820000085a7 */ /* 0x000ea400080010ff */
[----:B--2---:R-:W-:Y:S05]  /*8d70*/  @!P0 BRA `(.L_x_187) ;  /* 0xfffffffc00f08947 */ /* 0x004fea000383ffff */
[----:B------:R-:W-:Y:S05]  /*8d80*/  BRA `(.L_x_188) ;  /* 0xffffffc000a87947 */ /* 0x000fea000383ffff */
.L_x_102:
[----:B------:R-:W-:-:S07]  /*8d90*/  MOV R0, UR4 ;  /* 0x0000000400007c02 */ /* 0x000fce0008000f00 */
.L_x_189:
[----:B-1----:R1:W4:Y:S02]  /*8da0*/  SYNCS.PHASECHK.TRANS64.TRYWAIT P0, [R0+URZ], R2 ;  /* 0x00000002000075a7 */ /* 0x00232400080011ff */
[----:B----4-:R-:W-:Y:S05]  /*8db0*/  @!P0 NANOSLEEP.SYNCS 0x989680 ;  /* 0x009896800000895d */ /* 0x010fea0003900000 */
[----:B------:R-:W4:Y:S02]  /*8dc0*/  @!P0 SYNCS.PHASECHK.TRANS64 P0, [R0+URZ], R2 ;  /* 0x00000002000085a7 */ /* 0x000f2400080010ff */
[----:B----4-:R-:W-:Y:S05]  /*8dd0*/  @!P0 BRA `(.L_x_189) ;  /* 0xfffffffc00f08947 */ /* 0x010fea000383ffff */
[----:B------:R-:W-:Y:S05]  /*8de0*/  BRA `(.L_x_190) ;  /* 0xffffffc400347947 */ /* 0x000fea000383ffff */
.L_x_103:
[----:B------:R-:W-:-:S07]  /*8df0*/  MOV R0, UR4 ;  /* 0x0000000400007c02 */ /* 0x000fce0008000f00 */
.L_x_191:
[----:B-1----:R1:W4:Y:S02]  /*8e00*/  SYNCS.PHASECHK.TRANS64.TRYWAIT P0, [R0+URZ], R2 ;  /* 0x00000002000075a7 */ /* 0x00232400080011ff */
[----:B----4-:R-:W-:Y:S05]  /*8e10*/  @!P0 NANOSLEEP.SYNCS 0x989680 ;  /* 0x009896800000895d */ /* 0x010fea0003900000 */
[----:B------:R-:W4:Y:S02]  /*8e20*/  @!P0 SYNCS.PHASECHK.TRANS64 P0, [R0+URZ], R2 ;  /* 0x00000002000085a7 */ /* 0x000f2400080010ff */
[----:B----4-:R-:W-:Y:S05]  /*8e30*/  @!P0 BRA `(.L_x_191) ;  /* 0xfffffffc00f08947 */ /* 0x010fea000383ffff */
[----:B------:R-:W-:Y:S05]  /*8e40*/  BRA `(.L_x_192) ;  /* 0xffffffc400407947 */ /* 0x000fea000383ffff */
.L_x_105:
[----:B--2---:R2:W3:Y:S02]  /*8e50*/  SYNCS.PHASECHK.TRANS64.TRYWAIT P0, [R0+URZ+0xe0], R2 ;  /* 0x0000e002000075a7 */ /* 0x0044e400080011ff */
[----:B---3--:R-:W-:Y:S05]  /*8e60*/  @!P0 NANOSLEEP.SYNCS 0x989680 ;  /* 0x009896800000895d */ /* 0x008fea0003900000 */
[----:B------:R-:W3:Y:S02]  /*8e70*/  @!P0 SYNCS.PHASECHK.TRANS64 P0, [R0+URZ+0xe0], R2 ;  /* 0x0000e002000085a7 */ /* 0x000ee400080010ff */
[----:B---3--:R-:W-:Y:S05]  /*8e80*/  @!P0 BRA `(.L_x_105) ;  /* 0xfffffffc00f08947 */ /* 0x008fea000383ffff */
[----:B------:R-:W-:Y:S05]  /*8e90*/  BRA `(.L_x_193) ;  /* 0xffffffc8003c7947 */ /* 0x000fea000383ffff */
.L_x_116:
[----:B-1----:R1:W2:Y:S02]  /*8ea0*/  SYNCS.PHASECHK.TRANS64.TRYWAIT P1, [R6+URZ+0xa0], R3 ;  /* 0x0000a003060075a7 */ /* 0x0022a400080211ff */
[----:B--2---:R-:W-:Y:S05]  /*8eb0*/  @!P1 NANOSLEEP.SYNCS 0x989680 ;  /* 0x009896800000995d */ /* 0x004fea0003900000 */
[----:B------:R-:W2:Y:S02]  /*8ec0*/  @!P1 SYNCS.PHASECHK.TRANS64 P1, [R6+URZ+0xa0], R3 ;  /* 0x0000a003060095a7 */ /* 0x000ea400080210ff */
[----:B--2---:R-:W-:Y:S05]  /*8ed0*/  @!P1 BRA `(.L_x_116) ;  /* 0xfffffffc00f09947 */ /* 0x004fea000383ffff */
[----:B------:R-:W-:Y:S05]  /*8ee0*/  BRA `(.L_x_115) ;  /* 0xffffffd400c07947 */ /* 0x000fea000383ffff */
.L_x_118:
[----:B-1----:R1:W4:Y:S02]  /*8ef0*/  SYNCS.PHASECHK.TRANS64.TRYWAIT P0, [R115+URZ+0x100], R0 ;  /* 0x00010000730075a7 */ /* 0x00232400080011ff */
[----:B----4-:R-:W-:Y:S05]  /*8f00*/  @!P0 NANOSLEEP.SYNCS 0x989680 ;  /* 0x009896800000895d */ /* 0x010fea0003900000 */
[----:B------:R-:W4:Y:S02]  /*8f10*/  @!P0 SYNCS.PHASECHK.TRANS64 P0, [R115+URZ+0x100], R0 ;  /* 0x00010000730085a7 */ /* 0x000f2400080010ff */
[----:B----4-:R-:W-:Y:S05]  /*8f20*/  @!P0 BRA `(.L_x_118) ;  /* 0xfffffffc00f08947 */ /* 0x010fea000383ffff */
[----:B------:R-:W-:Y:S05]  /*8f30*/  BRA `(.L_x_117) ;  /* 0xffffffd400f87947 */ /* 0x000fea000383ffff */
.L_x_129:
[----:B---3--:R3:W4:Y:S02]  /*8f40*/  SYNCS.PHASECHK.TRANS64.TRYWAIT P0, [R3+URZ+0xa0], R60 ;  /* 0x0000a03c030075a7 */ /* 0x00872400080011ff */
[----:B----4-:R-:W-:Y:S05]  /*8f50*/  @!P0 NANOSLEEP.SYNCS 0x989680 ;  /* 0x009896800000895d */ /* 0x010fea0003900000 */
[----:B------:R-:W4:Y:S02]  /*8f60*/  @!P0 SYNCS.PHASECHK.TRANS64 P0, [R3+URZ+0xa0], R60 ;  /* 0x0000a03c030085a7 */ /* 0x000f2400080010ff */
[----:B----4-:R-:W-:Y:S05]  /*8f70*/  @!P0 BRA `(.L_x_129) ;  /* 0xfffffffc00f08947 */ /* 0x010fea000383ffff */
[----:B------:R-:W-:Y:S05]  /*8f80*/  BRA `(.L_x_128) ;  /* 0xffffffe000e07947 */ /* 0x000fea000383ffff */
        .weak           $__internal_0_$__cuda_sm10x_tcgen05_guardrail_trap_col_being_dealloced_not_returned_by_alloc
        .type           $__internal_0_$__cuda_sm10x_tcgen05_guardrail_trap_col_being_dealloced_not_returned_by_alloc,@function
        .size           $__internal_0_$__cuda_sm10x_tcgen05_guardrail_trap_col_being_dealloced_not_returned_by_alloc,($__internal_1_$__cuda_sm10x_tcgen05_guardrail_trap_phase_invalid_during_alloc - $__internal_0_$__cuda_sm10x_tcgen05_guardrail_trap_col_being_dealloced_not_returned_by_alloc)
$__internal_0_$__cuda_sm10x_tcgen05_guardrail_trap_col_being_dealloced_not_returned_by_alloc:
[----:B------:R-:W-:Y:S05]  /*8f90*/  BPT.TRAP 0x1 ;  /* 0x000000040000795c */ /* 0x000fea0000300000 */
[----:B------:R-:W-:-:S04]  /*8fa0*/  HFMA2 R3, -RZ, RZ, 0, 0 ;  /* 0x00000000ff037431 */ /* 0x000fc800000001ff */
[----:B------:R-:W-:Y:S05]  /*8fb0*/  RET.REL.NODEC R2 `(_ZN7cutlass13device_kernelINS_4gemm6kernel13GemmUniversalIN4cute5tupleIJiiiiEEENS1_10collective13CollectiveMmaINS1_35MainloopSm100TmaUmmaWarpSpecializedILi10ELi2ELi4ENS5_IJNS4_1CILi2EEENSA_ILi1EEESC_EEEEENS5_IJNSA_ILi256EEENSA_ILi64EEESG_EEENS_10bfloat16_tENS5_IJlSC_lEEESI_SJ_NS4_8TiledMMAINS4_8MMA_AtomIJNS4_26SM100_MMA_F16BF16_2x1SM_SSISI_SI_fLi256ELi64ELNS4_4UMMA5MajorE0ELSO_0ELNSN_7ScaleInE0ELSP_0EEEEEENS4_6LayoutINS5_IJSC_SC_SC_EEENS5_IJNSA_ILi0EEESU_SU_EEEEENS5_IJNS4_10UnderscoreESX_SX_EEEEENS4_18SM100_TMA_2SM_LOADENS4_14ComposedLayoutINS4_7SwizzleILi3ELi4ELi3EEENS4_18smem_ptr_flag_bitsILi16EEENSS_INS5_IJNSA_ILi8EEESG_EEENS5_IJSG_SC_EEEEEEEvNS4_8identityES10_S1A_vS1B_EENS_8epilogue10collective18CollectiveEpilogueINS1D_23Sm100TmaWarpSpecializedILi3ELi2ELi32ELb1ELb0EEEJNS5_IJNSA_ILi128EEESG_SG_EEENS5_IJNSS_IS1I_SC_EENSS_INSA_ILi32EEESC_EEEEESI_SJ_SI_SJ_NS1D_6fusion15FusionCallbacksIS1H_NS1O_17LinCombPerRowBiasISI_fSI_SI_fLi8ELNS_15FloatRoundStyleE2EEES1J_S1N_JEEENS4_5SM1004TMEM4LOAD26SM100_TMEM_LOAD_32dp32b32xENS4_13SM90_TMA_LOADENS11_INS12_ILi2ELi4ELi3EEES15_NSS_INS5_IJS16_S1L_EEENS5_IJS1L_SC_EEEEEEENS4_39AutoVectorizingCopyWithAssumedAlignmentILi128EEENS4_14SM90_TMA_STOREES23_S25_S25_EEEvvEEEEvNT_6ParamsE) ;  /* 0xffffff7002107950 */ /* 0x000fea0003c3ffff */
        .weak           $__internal_1_$__cuda_sm10x_tcgen05_guardrail_trap_phase_invalid_during_alloc
        .type           $__internal_1_$__cuda_sm10x_tcgen05_guardrail_trap_phase_invalid_during_alloc,@function
        .size           $__internal_1_$__cuda_sm10x_tcgen05_guardrail_trap_phase_invalid_during_alloc,($__internal_2_$__cuda_sm10x_tcgen05_guardrail_trap_unallocated_columns_being_dealloced - $__internal_1_$__cuda_sm10x_tcgen05_guardrail_trap_phase_invalid_during_alloc)
$__internal_1_$__cuda_sm10x_tcgen05_guardrail_trap_phase_invalid_during_alloc:
[----:B------:R-:W-:Y:S05]  /*8fc0*/  BPT.TRAP 0x1 ;  /* 0x000000040000795c */ /* 0x000fea0000300000 */
[----:B------:R-:W-:-:S04]  /*8fd0*/  MOV R3, 0x0 ;  /* 0x0000000000037802 */ /* 0x000fc80000000f00 */
[----:B------:R-:W-:Y:S05]  /*8fe0*/  RET.REL.NODEC R2 `(_ZN7cutlass13device_kernelINS_4gemm6kernel13GemmUniversalIN4cute5tupleIJiiiiEEENS1_10collective13CollectiveMmaINS1_35MainloopSm100TmaUmmaWarpSpecializedILi10ELi2ELi4ENS5_IJNS4_1CILi2EEENSA_ILi1EEESC_EEEEENS5_IJNSA_ILi256EEENSA_ILi64EEESG_EEENS_10bfloat16_tENS5_IJlSC_lEEESI_SJ_NS4_8TiledMMAINS4_8MMA_AtomIJNS4_26SM100_MMA_F16BF16_2x1SM_SSISI_SI_fLi256ELi64ELNS4_4UMMA5MajorE0ELSO_0ELNSN_7ScaleInE0ELSP_0EEEEEENS4_6LayoutINS5_IJSC_SC_SC_EEENS5_IJNSA_ILi0EEESU_SU_EEEEENS5_IJNS4_10UnderscoreESX_SX_EEEEENS4_18SM100_TMA_2SM_LOADENS4_14ComposedLayoutINS4_7SwizzleILi3ELi4ELi3EEENS4_18smem_ptr_flag_bitsILi16EEENSS_INS5_IJNSA_ILi8EEESG_EEENS5_IJSG_SC_EEEEEEEvNS4_8identityES10_S1A_vS1B_EENS_8epilogue10collective18CollectiveEpilogueINS1D_23Sm100TmaWarpSpecializedILi3ELi2ELi32ELb1ELb0EEEJNS5_IJNSA_ILi128EEESG_SG_EEENS5_IJNSS_IS1I_SC_EENSS_INSA_ILi32EEESC_EEEEESI_SJ_SI_SJ_NS1D_6fusion15FusionCallbacksIS1H_NS1O_17LinCombPerRowBiasISI_fSI_SI_fLi8ELNS_15FloatRoundStyleE2EEES1J_S1N_JEEENS4_5SM1004TMEM4LOAD26SM100_TMEM_LOAD_32dp32b32xENS4_13SM90_TMA_LOADENS11_INS12_ILi2ELi4ELi3EEES15_NSS_INS5_IJS16_S1L_EEENS5_IJS1L_SC_EEEEEEENS4_39AutoVectorizingCopyWithAssumedAlignmentILi128EEENS4_14SM90_TMA_STOREES23_S25_S25_EEEvvEEEEvNT_6ParamsE) ;  /* 0xffffff7002047950 */ /* 0x000fea0003c3ffff */
        .weak           $__internal_2_$__cuda_sm10x_tcgen05_guardrail_trap_unallocated_columns_being_dealloced
        .type           $__internal_2_$__cuda_sm10x_tcgen05_guardrail_trap_unallocated_columns_being_dealloced,@function
        .size           $__internal_2_$__cuda_sm10x_tcgen05_guardrail_trap_unallocated_columns_being_dealloced,(.L_x_195 - $__internal_2_$__cuda_sm10x_tcgen05_guardrail_trap_unallocated_columns_being_dealloced)
$__internal_2_$__cuda_sm10x_tcgen05_guardrail_trap_unallocated_columns_being_dealloced:
[----:B------:R-:W-:Y:S05]  /*8ff0*/  BPT.TRAP 0x1 ;  /* 0x000000040000795c */ /* 0x000fea0000300000 */
[----:B------:R-:W-:-:S04]  /*9000*/  HFMA2 R3, -RZ, RZ, 0, 0 ;  /* 0x00000000ff037431 */ /* 0x000fc800000001ff */
[----:B------:R-:W-:Y:S05]  /*9010*/  RET.REL.NODEC R2 `(_ZN7cutlass13device_kernelINS_4gemm6kernel13GemmUniversalIN4cute5tupleIJiiiiEEENS1_10collective13CollectiveMmaINS1_35MainloopSm100TmaUmmaWarpSpecializedILi10ELi2ELi4ENS5_IJNS4_1CILi2EEENSA_ILi1EEESC_EEEEENS5_IJNSA_ILi256EEENSA_ILi64EEESG_EEENS_10bfloat16_tENS5_IJlSC_lEEESI_SJ_NS4_8TiledMMAINS4_8MMA_AtomIJNS4_26SM100_MMA_F16BF16_2x1SM_SSISI_SI_fLi256ELi64ELNS4_4UMMA5MajorE0ELSO_0ELNSN_7ScaleInE0ELSP_0EEEEEENS4_6LayoutINS5_IJSC_SC_SC_EEENS5_IJNSA_ILi0EEESU_SU_EEEEENS5_IJNS4_10UnderscoreESX_SX_EEEEENS4_18SM100_TMA_2SM_LOADENS4_14ComposedLayoutINS4_7SwizzleILi3ELi4ELi3EEENS4_18smem_ptr_flag_bitsILi16EEENSS_INS5_IJNSA_ILi8EEESG_EEENS5_IJSG_SC_EEEEEEEvNS4_8identityES10_S1A_vS1B_EENS_8epilogue10collective18CollectiveEpilogueINS1D_23Sm100TmaWarpSpecializedILi3ELi2ELi32ELb1ELb0EEEJNS5_IJNSA_ILi128EEESG_SG_EEENS5_IJNSS_IS1I_SC_EENSS_INSA_ILi32EEESC_EEEEESI_SJ_SI_SJ_NS1D_6fusion15FusionCallbacksIS1H_NS1O_17LinCombPerRowBiasISI_fSI_SI_fLi8ELNS_15FloatRoundStyleE2EEES1J_S1N_JEEENS4_5SM1004TMEM4LOAD26SM100_TMEM_LOAD_32dp32b32xENS4_13SM90_TMA_LOADENS11_INS12_ILi2ELi4ELi3EEES15_NSS_INS5_IJS16_S1L_EEENS5_IJS1L_SC_EEEEEEENS4_39AutoVectorizingCopyWithAssumedAlignmentILi128EEENS4_14SM90_TMA_STOREES23_S25_S25_EEEvvEEEEvNT_6ParamsE) ;  /* 0xffffff6c02f87950 */ /* 0x000fea0003c3ffff */
.L_x_194:
[----:B------:R-:W-:-:S00]  /*9020*/  BRA `(.L_x_194) ;  /* 0xfffffffc00fc7947 */ /* 0x000fc0000383ffff */
[----:B------:R-:W-:-:S00]  /*9030*/  NOP ;  /* 0x0000000000007918 */ /* 0x000fc00000000000 */
        /* <DEDUP_REMOVED lines=12> */
.L_x_195:


//--------------------- .nv.global.init           --------------------------
	.section	.nv.global.init,"aw",@progbits
.nv.global.init:
	.type		$str$27,@object
	.size		$str$27,($str$28 - $str$27)
$str$27:
        /*0000*/ 	.byte	0x28, 0x61, 0x64, 0x64, 0x72, 0x65, 0x73, 0x73, 0x20, 0x26, 0x20, 0x6d, 0x61, 0x73, 0x6b, 0x29
        /*0010*/ 	.byte	0x20, 0x3d, 0x3d, 0x20, 0x30, 0x00
	.type		$str$28,@object
	.size		$str$28,($str$26 - $str$28)
$str$28:
        /*0016*/ 	.byte	0x2f, 0x74, 0x6d, 0x70, 0x2f, 0x63, 0x75, 0x74, 0x6c, 0x61, 0x73, 0x73, 0x5f, 0x73, 0x77, 0x65
        /*0026*/ 	.byte	0x65, 0x70, 0x5f, 0x73, 0x72, 0x63, 0x2f, 0x69, 0x6e, 0x63, 0x6c, 0x75, 0x64, 0x65, 0x2f, 0x63
        /*0036*/ 	.byte	0x75, 0x74, 0x65, 0x2f, 0x70, 0x6f, 0x69, 0x6e, 0x74, 0x65, 0x72, 0x5f, 0x66, 0x6c, 0x61, 0x67
        /*0046*/ 	.byte	0x67, 0x65, 0x64, 0x2e, 0x68, 0x70, 0x70, 0x00
	.type		$str$26,@object
	.size		$str$26,($str$25 - $str$26)
$str$26:
        /*004e*/ 	.byte	0x2f, 0x74, 0x6d, 0x70, 0x2f, 0x63, 0x75, 0x74, 0x6c, 0x61, 0x73, 0x73, 0x5f, 0x73, 0x77, 0x65
        /*005e*/ 	.byte	0x65, 0x70, 0x5f, 0x73, 0x72, 0x63, 0x2f, 0x69, 0x6e, 0x63, 0x6c, 0x75, 0x64, 0x65, 0x2f, 0x63
        /*006e*/ 	.byte	0x75, 0x74, 0x65, 0x2f, 0x61, 0x74, 0x6f, 0x6d, 0x2f, 0x63, 0x6f, 0x70, 0x79, 0x5f, 0x74, 0x72
        /*007e*/ 	.byte	0x61, 0x69, 0x74, 0x73, 0x5f, 0x73, 0x6d, 0x31, 0x30, 0x30, 0x2e, 0x68, 0x70, 0x70, 0x00
	.type		$str$25,@object
	.size		$str$25,(__unnamed_1 - $str$25)
$str$25:
        /*008d*/ 	.byte	0x28, 0x28, 0x75, 0x69, 0x6e, 0x74, 0x33, 0x32, 0x5f, 0x74, 0x28, 0x74, 0x68, 0x72, 0x65, 0x61
        /*009d*/ 	.byte	0x64, 0x49, 0x64, 0x78, 0x2e, 0x78, 0x29, 0x20, 0x2f, 0x20, 0x33, 0x32, 0x29, 0x20, 0x25, 0x20
        /*00ad*/ 	.byte	0x34, 0x29, 0x20, 0x3d, 0x3d, 0x20, 0x28, 0x28, 0x28, 0x74, 0x6d, 0x65, 0x6d, 0x5f, 0x61, 0x64
        /*00bd*/ 	.byte	0x64, 0x72, 0x20, 0x3e, 0x3e, 0x20, 0x31, 0x36, 0x29, 0x20, 0x2f, 0x20, 0x33, 0x32, 0x29, 0x20
        /*00cd*/ 	.byte	0x25, 0x20, 0x34, 0x29, 0x00
	.type		__unnamed_1,@object
	.size		__unnamed_1,(__unnamed_2 - __unnamed_1)
__unnamed_1:
        /*00d2*/ 	.byte	0x61, 0x75, 0x74, 0x6f, 0x20, 0x63, 0x75, 0x74, 0x65, 0x3a, 0x3a, 0x61, 0x73, 0x5f, 0x70, 0x6f
        /* <DEDUP_REMOVED lines=24> */
        /*0262*/ 	.byte	0x34, 0x30, 0x39, 0x36, 0x3e, 0x3e, 0x3e, 0x3e, 0x5d, 0x00
	.type		__unnamed_2,@object
	.size		__unnamed_2,(.L_2 - __unnamed_2)
__unnamed_2:
        /* <DEDUP_REMOVED lines=42> */
        /*050c*/ 	.byte	0x3e, 0x3e, 0x5d, 0x00
.L_2:


//--------------------- .nv.shared._ZN7cutlass13device_kernelINS_4gemm6kernel13GemmUniversalIN4cute5tupleIJiiiiEEENS1_10collective13CollectiveMmaINS1_35MainloopSm100TmaUmmaWarpSpecializedILi10ELi2ELi4ENS5_IJNS4_1CILi2EEENSA_ILi1EEESC_EEEEENS5_IJNSA_ILi256EEENSA_ILi64EEESG_EEENS_10bfloat16_tENS5_IJlSC_lEEESI_SJ_NS4_8TiledMMAINS4_8MMA_AtomIJNS4_26SM100_MMA_F16BF16_2x1SM_SSISI_SI_fLi256ELi64ELNS4_4UMMA5MajorE0ELSO_0ELNSN_7ScaleInE0ELSP_0EEEEEENS4_6LayoutINS5_IJSC_SC_SC_EEENS5_IJNSA_ILi0EEESU_SU_EEEEENS5_IJNS4_10UnderscoreESX_SX_EEEEENS4_18SM100_TMA_2SM_LOADENS4_14ComposedLayoutINS4_7SwizzleILi3ELi4ELi3EEENS4_18smem_ptr_flag_bitsILi16EEENSS_INS5_IJNSA_ILi8EEESG_EEENS5_IJSG_SC_EEEEEEEvNS4_8identityES10_S1A_vS1B_EENS_8epilogue10collective18CollectiveEpilogueINS1D_23Sm100TmaWarpSpecializedILi3ELi2ELi32ELb1ELb0EEEJNS5_IJNSA_ILi128EEESG_SG_EEENS5_IJNSS_IS1I_SC_EENSS_INSA_ILi32EEESC_EEEEESI_SJ_SI_SJ_NS1D_6fusion15FusionCallbacksIS1H_NS1O_17LinCombPerRowBiasISI_fSI_SI_fLi8ELNS_15FloatRoundStyleE2EEES1J_S1N_JEEENS4_5SM1004TMEM4LOAD26SM100_TMEM_LOAD_32dp32b32xENS4_13SM90_TMA_LOADENS11_INS12_ILi2ELi4ELi3EEES15_NSS_INS5_IJS16_S1L_EEENS5_IJS1L_SC_EEEEEEENS4_39AutoVectorizingCopyWithAssumedAlignmentILi128EEENS4_14SM90_TMA_STOREES23_S25_S25_EEEvvEEEEvNT_6ParamsE --------------------------
	.section	.nv.shared._ZN7cutlass13device_kernelINS_4gemm6kernel13GemmUniversalIN4cute5tupleIJiiiiEEENS1_10collective13CollectiveMmaINS1_35MainloopSm100TmaUmmaWarpSpecializedILi10ELi2ELi4ENS5_IJNS4_1CILi2EEENSA_ILi1EEESC_EEEEENS5_IJNSA_ILi256EEENSA_ILi64EEESG_EEENS_10bfloat16_tENS5_IJlSC_lEEESI_SJ_NS4_8TiledMMAINS4_8MMA_AtomIJNS4_26SM100_MMA_F16BF16_2x1SM_SSISI_SI_fLi256ELi64ELNS4_4UMMA5MajorE0ELSO_0ELNSN_7ScaleInE0ELSP_0EEEEEENS4_6LayoutINS5_IJSC_SC_SC_EEENS5_IJNSA_ILi0EEESU_SU_EEEEENS5_IJNS4_10UnderscoreESX_SX_EEEEENS4_18SM100_TMA_2SM_LOADENS4_14ComposedLayoutINS4_7SwizzleILi3ELi4ELi3EEENS4_18smem_ptr_flag_bitsILi16EEENSS_INS5_IJNSA_ILi8EEESG_EEENS5_IJSG_SC_EEEEEEEvNS4_8identityES10_S1A_vS1B_EENS_8epilogue10collective18CollectiveEpilogueINS1D_23Sm100TmaWarpSpecializedILi3ELi2ELi32ELb1ELb0EEEJNS5_IJNSA_ILi128EEESG_SG_EEENS5_IJNSS_IS1I_SC_EENSS_INSA_ILi32EEESC_EEEEESI_SJ_SI_SJ_NS1D_6fusion15FusionCallbacksIS1H_NS1O_17LinCombPerRowBiasISI_fSI_SI_fLi8ELNS_15FloatRoundStyleE2EEES1J_S1N_JEEENS4_5SM1004TMEM4LOAD26SM100_TMEM_LOAD_32dp32b32xENS4_13SM90_TMA_LOADENS11_INS12_ILi2ELi4ELi3EEES15_NSS_INS5_IJS16_S1L_EEENS5_IJS1L_SC_EEEEEEENS4_39AutoVectorizingCopyWithAssumedAlignmentILi128EEENS4_14SM90_TMA_STOREES23_S25_S25_EEEvvEEEEvNT_6ParamsE,"aw",@nobits
	.sectionflags	@""
	.align	16
	.zero		1024


//--------------------- .nv.shared.reserved.0     --------------------------
	.section	.nv.shared.reserved.0,"aw",@nobits
	.weak		__nv_reservedSMEM_offset_0_alias
	.size		__nv_reservedSMEM_offset_0_alias, 0, 64
	.other		__nv_reservedSMEM_offset_0_alias,@"STO_CUDA_RESERVED_SHARED STV_DEFAULT"
__nv_reservedSMEM_offset_0_alias:
	.zero		0
.nv.shared.reserved.0:
	.zero		64
	.weak		__nv_reservedSMEM_tcgen05_partition
	.type		__nv_reservedSMEM_tcgen05_partition,@object
	.size		__nv_reservedSMEM_tcgen05_partition,(.L_0 - __nv_reservedSMEM_tcgen05_partition)
__nv_reservedSMEM_tcgen05_partition:
	.zero		32
.L_0:


//--------------------- .nv.global                --------------------------
	.section	.nv.global,"aw",@nobits
.nv.global:
	.type		_ZN39_INTERNAL_824bbe1f_4_k_cu_a59a64b3_31164cute1_E,@object
	.size		_ZN39_INTERNAL_824bbe1f_4_k_cu_a59a64b3_31164cute1_E,(_ZN39_INTERNAL_824bbe1f_4_k_cu_a59a64b3_31164cuda3std3__45__cpo6cbeginE - _ZN39_INTERNAL_824bbe1f_4_k_cu_a59a64b3_31164cute1_E)
_ZN39_INTERNAL_824bbe1f_4_k_cu_a59a64b3_31164cute1_E:
	.zero		1
	.type		_ZN39_INTERNAL_824bbe1f_4_k_cu_a59a64b3_31164cuda3std3__45__cpo6cbeginE,@object
	.size		_ZN39_INTERNAL_824bbe1f_4_k_cu_a59a64b3_31164cuda3std3__45__cpo6cbeginE,(_ZN39_INTERNAL_824bbe1f_4_k_cu_a59a64b3_31164cuda3std3__48in_placeE - _ZN39_INTERNAL_824bbe1f_4_k_cu_a59a64b3_31164cuda3std3__45__cpo6cbeginE)
_ZN39_INTERNAL_824bbe1f_4_k_cu_a59a64b3_31164cuda3std3__45__cpo6cbeginE:
	.zero		1
	.type		_ZN39_INTERNAL_824bbe1f_4_k_cu_a59a64b3_31164cuda3std3__48in_placeE,@object
	.size		_ZN39_INTERNAL_824bbe1f_4_k_cu_a59a64b3_31164cuda3std3__48in_placeE,(_ZN39_INTERNAL_824bbe1f_4_k_cu_a59a64b3_31164cuda3std6ranges3__45__cpo9iter_moveE - _ZN39_INTERNAL_824bbe1f_4_k_cu_a59a64b3_31164cuda3std3__48in_placeE)
_ZN39_INTERNAL_824bbe1f_4_k_cu_a59a64b3_31164cuda3std3__48in_placeE:
	.zero		1
	.type		_ZN39_INTERNAL_824bbe1f_4_k_cu_a59a64b3_31164cuda3std6ranges3__45__cpo9iter_moveE,@object
	.size		_ZN39_INTERNAL_824bbe1f_4_k_cu_a59a64b3_31164cuda3std6ranges3__45__cpo9iter_moveE,(_ZN39_INTERNAL_824bbe1f_4_k_cu_a59a64b3_31164cuda3std3__45__cpo5beginE - _ZN39_INTERNAL_824bbe1f_4_k_cu_a59a64b3_31164cuda3std6ranges3__45__cpo9iter_moveE)
_ZN39_INTERNAL_824bbe1f_4_k_cu_a59a64b3_31164cuda3std6ranges3__45__cpo9iter_moveE:
	.zero		1
	.type		_ZN39_INTERNAL_824bbe1f_4_k_cu_a59a64b3_31164cuda3std3__45__cpo5beginE,@object
	.size		_ZN39_INTERNAL_824bbe1f_4_k_cu_a59a64b3_31164cuda3std3__45__cpo5beginE,(_ZN39_INTERNAL_824bbe1f_4_k_cu_a59a64b3_31164cuda3std3__441_GLOBAL__N__824bbe1f_4_k_cu_a59a64b3_31166ignoreE - _ZN39_INTERNAL_824bbe1f_4_k_cu_a59a64b3_31164cuda3std3__45__cpo5beginE)
_ZN39_INTERNAL_824bbe1f_4_k_cu_a59a64b3_31164cuda3std3__45__cpo5beginE:
	.zero		1
	.type		_ZN39_INTERNAL_824bbe1f_4_k_cu_a59a64b3_31164cuda3std3__441_GLOBAL__N__824bbe1f_4_k_cu_a59a64b3_31166ignoreE,@object
	.size		_ZN39_INTERNAL_824bbe1f_4_k_cu_a59a64b3_31164cuda3std3__441_GLOBAL__N__824bbe1f_4_k_cu_a59a64b3_31166ignoreE,(_ZN39_INTERNAL_824bbe1f_4_k_cu_a59a64b3_31164cute7productE - _ZN39_INTERNAL_824bbe1f_4_k_cu_a59a64b3_31164cuda3std3__441_GLOBAL__N__824bbe1f_4_k_cu_a59a64b3_31166ignoreE)
_ZN39_INTERNAL_824bbe1f_4_k_cu_a59a64b3_31164cuda3std3__441_GLOBAL__N__824bbe1f_4_k_cu_a59a64b3_31166ignoreE:
	.zero		1
	.type		_ZN39_INTERNAL_824bbe1f_4_k_cu_a59a64b3_31164cute7productE,@object
	.size		_ZN39_INTERNAL_824bbe1f_4_k_cu_a59a64b3_31164cute7productE,(_ZN39_INTERNAL_824bbe1f_4_k_cu_a59a64b3_31164cuda3std3__45__cpo3endE - _ZN39_INTERNAL_824bbe1f_4_k_cu_a59a64b3_31164cute7productE)
_ZN39_INTERNAL_824bbe1f_4_k_cu_a59a64b3_31164cute7productE:
	.zero		1
	.type		_ZN39_INTERNAL_824bbe1f_4_k_cu_a59a64b3_31164cuda3std3__45__cpo3endE,@object
	.size		_ZN39_INTERNAL_824bbe1f_4_k_cu_a59a64b3_31164cuda3std3__45__cpo3endE,(_ZN39_INTERNAL_824bbe1f_4_k_cu_a59a64b3_31164cuda3std3__419piecewise_constructE - _ZN39_INTERNAL_824bbe1f_4_k_cu_a59a64b3_31164cuda3std3__45__cpo3endE)
_ZN39_INTERNAL_824bbe1f_4_k_cu_a59a64b3_31164cuda3std3__45__cpo3endE:
	.zero		1
	.type		_ZN39_INTERNAL_824bbe1f_4_k_cu_a59a64b3_31164cuda3std3__419piecewise_constructE,@object
	.size		_ZN39_INTERNAL_824bbe1f_4_k_cu_a59a64b3_31164cuda3std3__419piecewise_constructE,(_ZN39_INTERNAL_824bbe1f_4_k_cu_a59a64b3_31164cuda3std3__45__cpo4cendE - _ZN39_INTERNAL_824bbe1f_4_k_cu_a59a64b3_31164cuda3std3__419piecewise_constructE)
_ZN39_INTERNAL_824bbe1f_4_k_cu_a59a64b3_31164cuda3std3__419piecewise_constructE:
	.zero		1
	.type		_ZN39_INTERNAL_824bbe1f_4_k_cu_a59a64b3_31164cuda3std3__45__cpo4cendE,@object
	.size		_ZN39_INTERNAL_824bbe1f_4_k_cu_a59a64b3_31164cuda3std3__45__cpo4cendE,(_ZN39_INTERNAL_824bbe1f_4_k_cu_a59a64b3_31164cuda3std6ranges3__45__cpo4swapE - _ZN39_INTERNAL_824bbe1f_4_k_cu_a59a64b3_31164cuda3std3__45__cpo4cendE)
_ZN39_INTERNAL_824bbe1f_4_k_cu_a59a64b3_31164cuda3std3__45__cpo4cendE:
	.zero		1
	.type		_ZN39_INTERNAL_824bbe1f_4_k_cu_a59a64b3_31164cuda3std6ranges3__45__cpo4swapE,@object
	.size		_ZN39_INTERNAL_824bbe1f_4_k_cu_a59a64b3_31164cuda3std6ranges3__45__cpo4swapE,(.L_10 - _ZN39_INTERNAL_824bbe1f_4_k_cu_a59a64b3_31164cuda3std6ranges3__45__cpo4swapE)
_ZN39_INTERNAL_824bbe1f_4_k_cu_a59a64b3_31164cuda3std6ranges3__45__cpo4swapE:
	.zero		1
.L_10:


//--------------------- .nv.constant0._ZN7cutlass13device_kernelINS_4gemm6kernel13GemmUniversalIN4cute5tupleIJiiiiEEENS1_10collective13CollectiveMmaINS1_35MainloopSm100TmaUmmaWarpSpecializedILi10ELi2ELi4ENS5_IJNS4_1CILi2EEENSA_ILi1EEESC_EEEEENS5_IJNSA_ILi256EEENSA_ILi64EEESG_EEENS_10bfloat16_tENS5_IJlSC_lEEESI_SJ_NS4_8TiledMMAINS4_8MMA_AtomIJNS4_26SM100_MMA_F16BF16_2x1SM_SSISI_SI_fLi256ELi64ELNS4_4UMMA5MajorE0ELSO_0ELNSN_7ScaleInE0ELSP_0EEEEEENS4_6LayoutINS5_IJSC_SC_SC_EEENS5_IJNSA_ILi0EEESU_SU_EEEEENS5_IJNS4_10UnderscoreESX_SX_EEEEENS4_18SM100_TMA_2SM_LOADENS4_14ComposedLayoutINS4_7SwizzleILi3ELi4ELi3EEENS4_18smem_ptr_flag_bitsILi16EEENSS_INS5_IJNSA_ILi8EEESG_EEENS5_IJSG_SC_EEEEEEEvNS4_8identityES10_S1A_vS1B_EENS_8epilogue10collective18CollectiveEpilogueINS1D_23Sm100TmaWarpSpecializedILi3ELi2ELi32ELb1ELb0EEEJNS5_IJNSA_ILi128EEESG_SG_EEENS5_IJNSS_IS1I_SC_EENSS_INSA_ILi32EEESC_EEEEESI_SJ_SI_SJ_NS1D_6fusion15FusionCallbacksIS1H_NS1O_17LinCombPerRowBiasISI_fSI_SI_fLi8ELNS_15FloatRoundStyleE2EEES1J_S1N_JEEENS4_5SM1004TMEM4LOAD26SM100_TMEM_LOAD_32dp32b32xENS4_13SM90_TMA_LOADENS11_INS12_ILi2ELi4ELi3EEES15_NSS_INS5_IJS16_S1L_EEENS5_IJS1L_SC_EEEEEEENS4_39AutoVectorizingCopyWithAssumedAlignmentILi128EEENS4_14SM90_TMA_STOREES23_S25_S25_EEEvvEEEEvNT_6ParamsE --------------------------
	.section	.nv.constant0._ZN7cutlass13device_kernelINS_4gemm6kernel13GemmUniversalIN4cute5tupleIJiiiiEEENS1_10collective13CollectiveMmaINS1_35MainloopSm100TmaUmmaWarpSpecializedILi10ELi2ELi4ENS5_IJNS4_1CILi2EEENSA_ILi1EEESC_EEEEENS5_IJNSA_ILi256EEENSA_ILi64EEESG_EEENS_10bfloat16_tENS5_IJlSC_lEEESI_SJ_NS4_8TiledMMAINS4_8MMA_AtomIJNS4_26SM100_MMA_F16BF16_2x1SM_SSISI_SI_fLi256ELi64ELNS4_4UMMA5MajorE0ELSO_0ELNSN_7ScaleInE0ELSP_0EEEEEENS4_6LayoutINS5_IJSC_SC_SC_EEENS5_IJNSA_ILi0EEESU_SU_EEEEENS5_IJNS4_10UnderscoreESX_SX_EEEEENS4_18SM100_TMA_2SM_LOADENS4_14ComposedLayoutINS4_7SwizzleILi3ELi4ELi3EEENS4_18smem_ptr_flag_bitsILi16EEENSS_INS5_IJNSA_ILi8EEESG_EEENS5_IJSG_SC_EEEEEEEvNS4_8identityES10_S1A_vS1B_EENS_8epilogue10collective18CollectiveEpilogueINS1D_23Sm100TmaWarpSpecializedILi3ELi2ELi32ELb1ELb0EEEJNS5_IJNSA_ILi128EEESG_SG_EEENS5_IJNSS_IS1I_SC_EENSS_INSA_ILi32EEESC_EEEEESI_SJ_SI_SJ_NS1D_6fusion15FusionCallbacksIS1H_NS1O_17LinCombPerRowBiasISI_fSI_SI_fLi8ELNS_15FloatRoundStyleE2EEES1J_S1N_JEEENS4_5SM1004TMEM4LOAD26SM100_TMEM_LOAD_32dp32b32xENS4_13SM90_TMA_LOADENS11_INS12_ILi2ELi4ELi3EEES15_NSS_INS5_IJS16_S1L_EEENS5_IJS1L_SC_EEEEEEENS4_39AutoVectorizingCopyWithAssumedAlignmentILi128EEENS4_14SM90_TMA_STOREES23_S25_S25_EEEvvEEEEvNT_6ParamsE,"a",@progbits
	.sectionflags	@""
	.align	4
.nv.constant0._ZN7cutlass13device_kernelINS_4gemm6kernel13GemmUniversalIN4cute5tupleIJiiiiEEENS1_10collective13CollectiveMmaINS1_35MainloopSm100TmaUmmaWarpSpecializedILi10ELi2ELi4ENS5_IJNS4_1CILi2EEENSA_ILi1EEESC_EEEEENS5_IJNSA_ILi256EEENSA_ILi64EEESG_EEENS_10bfloat16_tENS5_IJlSC_lEEESI_SJ_NS4_8TiledMMAINS4_8MMA_AtomIJNS4_26SM100_MMA_F16BF16_2x1SM_SSISI_SI_fLi256ELi64ELNS4_4UMMA5MajorE0ELSO_0ELNSN_7ScaleInE0ELSP_0EEEEEENS4_6LayoutINS5_IJSC_SC_SC_EEENS5_IJNSA_ILi0EEESU_SU_EEEEENS5_IJNS4_10UnderscoreESX_SX_EEEEENS4_18SM100_TMA_2SM_LOADENS4_14ComposedLayoutINS4_7SwizzleILi3ELi4ELi3EEENS4_18smem_ptr_flag_bitsILi16EEENSS_INS5_IJNSA_ILi8EEESG_EEENS5_IJSG_SC_EEEEEEEvNS4_8identityES10_S1A_vS1B_EENS_8epilogue10collective18CollectiveEpilogueINS1D_23Sm100TmaWarpSpecializedILi3ELi2ELi32ELb1ELb0EEEJNS5_IJNSA_ILi128EEESG_SG_EEENS5_IJNSS_IS1I_SC_EENSS_INSA_ILi32EEESC_EEEEESI_SJ_SI_SJ_NS1D_6fusion15FusionCallbacksIS1H_NS1O_17LinCombPerRowBiasISI_fSI_SI_fLi8ELNS_15FloatRoundStyleE2EEES1J_S1N_JEEENS4_5SM1004TMEM4LOAD26SM100_TMEM_LOAD_32dp32b32xENS4_13SM90_TMA_LOADENS11_INS12_ILi2ELi4ELi3EEES15_NSS_INS5_IJS16_S1L_EEENS5_IJS1L_SC_EEEEEEENS4_39AutoVectorizingCopyWithAssumedAlignmentILi128EEENS4_14SM90_TMA_STOREES23_S25_S25_EEEvvEEEEvNT_6ParamsE:
	.zero		2944


//--------------------- SYMBOLS --------------------------

	.type		.nv.reservedSmem.offset0,@object
	.size		.nv.reservedSmem.offset0,0x4
	.type		.nv.reservedSmem.cap,@object
	.size		.nv.reservedSmem.cap,0x4
	.type		__assertfail,@function
